	.target	sm_90a

	.elftype	@"ET_EXEC"


//--------------------- .note.nv.tkinfo           --------------------------
	.section	.note.nv.tkinfo,"",@"SHT_NOTE"
	.sectionflags	@"SHF_NOTE_NV_TKINFO"
	.tkinfo
        /*0018*/ 	.word	0x00000002
        /*0030*/ 	.string	""
        /*0030*/ 	.string	"ptxas"
        /*0030*/ 	.string	"Cuda compilation tools, release 13.0, V13.0.88"
        /*0030*/ 	.string	"Build cuda_13.0.r13.0/compiler.36424714_0"
        /*0030*/ 	.string	"-v  -suppress-debug-info  -lineinfo  -arch sm_90a "



//--------------------- .note.nv.cuinfo           --------------------------
	.section	.note.nv.cuinfo,"",@"SHT_NOTE"
	.sectionflags	@"SHF_NOTE_NV_CUINFO"
        /*0018*/ 	.short	0x0002
        /*001a*/ 	.short	0x005a
        /*001c*/ 	.short	0x0082
	.zero		2


//--------------------- .nv.info                  --------------------------
	.section	.nv.info,"",@"SHT_CUDA_INFO"
	.align	4


	//----- nvinfo : EIATTR_REGCOUNT
	.align		4
        /*0000*/ 	.byte	0x04, 0x2f
        /*0002*/ 	.short	(.L_1 - .L_0)
	.align		4
.L_0:
        /*0004*/ 	.word	index@(matmul_kernel)
        /*0008*/ 	.word	0x000000ff


	//----- nvinfo : EIATTR_FRAME_SIZE
	.align		4
.L_1:
        /*000c*/ 	.byte	0x04, 0x11
        /*000e*/ 	.short	(.L_3 - .L_2)
	.align		4
.L_2:
        /*0010*/ 	.word	index@(matmul_kernel)
        /*0014*/ 	.word	0x000005b0


	//----- nvinfo : EIATTR_MIN_STACK_SIZE
	.align		4
.L_3:
        /*0018*/ 	.byte	0x04, 0x12
        /*001a*/ 	.short	(.L_5 - .L_4)
	.align		4
.L_4:
        /*001c*/ 	.word	index@(matmul_kernel)
        /*0020*/ 	.word	0x000005b0
.L_5:


//--------------------- .nv.compat                --------------------------
	.section	.nv.compat,"",@"SHT_CUDA_COMPAT_INFO"
	.align	4
        /*0000*/ 	.byte	0x02, 0x09, 0x01, 0x00, 0x02, 0x02, 0x04, 0x00, 0x02, 0x05, 0x05, 0x00, 0x03, 0x07, 0x01, 0x01
        /*0010*/ 	.byte	0x02, 0x03, 0x00, 0x00, 0x02, 0x06, 0x01, 0x00, 0x04, 0x0b, 0x08, 0x00, 0x00, 0x00, 0x00, 0x00
        /*0020*/ 	.byte	0x00, 0x00, 0x00, 0x00


//--------------------- .nv.info.matmul_kernel    --------------------------
	.section	.nv.info.matmul_kernel,"",@"SHT_CUDA_INFO"
	.sectionflags	@""
	.align	4


	//----- nvinfo : EIATTR_CUDA_API_VERSION
	.align		4
        /*0000*/ 	.byte	0x04, 0x37
        /*0002*/ 	.short	(.L_7 - .L_6)
.L_6:
        /*0004*/ 	.word	0x00000082


	//----- nvinfo : EIATTR_KPARAM_INFO
	.align		4
.L_7:
        /*0008*/ 	.byte	0x04, 0x17
        /*000a*/ 	.short	(.L_9 - .L_8)
.L_8:
        /*000c*/ 	.word	0x00000000
        /*0010*/ 	.short	0x000d
        /*0012*/ 	.short	0x0048
        /*0014*/ 	.byte	0x00, 0xf4, 0x21, 0x00


	//----- nvinfo : EIATTR_KPARAM_INFO
	.align		4
.L_9:
        /*0018*/ 	.byte	0x04, 0x17
        /*001a*/ 	.short	(.L_11 - .L_10)
.L_10:
        /*001c*/ 	.word	0x00000000
        /*0020*/ 	.short	0x000c
        /*0022*/ 	.short	0x0040
        /*0024*/ 	.byte	0x00, 0xf4, 0x21, 0x00


	//----- nvinfo : EIATTR_KPARAM_INFO
	.align		4
.L_11:
        /*0028*/ 	.byte	0x04, 0x17
        /*002a*/ 	.short	(.L_13 - .L_12)
.L_12:
        /*002c*/ 	.word	0x00000000
        /*0030*/ 	.short	0x000b
        /*0032*/ 	.short	0x0038
        /*0034*/ 	.byte	0x00, 0xf0, 0x11, 0x00


	//----- nvinfo : EIATTR_KPARAM_INFO
	.align		4
.L_13:
        /*0038*/ 	.byte	0x04, 0x17
        /*003a*/ 	.short	(.L_15 - .L_14)
.L_14:
        /*003c*/ 	.word	0x00000000
        /*0040*/ 	.short	0x000a
        /*0042*/ 	.short	0x0034
        /*0044*/ 	.byte	0x00, 0xf0, 0x11, 0x00


	//----- nvinfo : EIATTR_KPARAM_INFO
	.align		4
.L_15:
        /*0048*/ 	.byte	0x04, 0x17
        /*004a*/ 	.short	(.L_17 - .L_16)
.L_16:
        /*004c*/ 	.word	0x00000000
        /*0050*/ 	.short	0x0009
        /*0052*/ 	.short	0x0030
        /*0054*/ 	.byte	0x00, 0xf0, 0x11, 0x00


	//----- nvinfo : EIATTR_KPARAM_INFO
	.align		4
.L_17:
        /*0058*/ 	.byte	0x04, 0x17
        /*005a*/ 	.short	(.L_19 - .L_18)
.L_18:
        /*005c*/ 	.word	0x00000000
        /*0060*/ 	.short	0x0008
        /*0062*/ 	.short	0x002c
        /*0064*/ 	.byte	0x00, 0xf0, 0x11, 0x00


	//----- nvinfo : EIATTR_KPARAM_INFO
	.align		4
.L_19:
        /*0068*/ 	.byte	0x04, 0x17
        /*006a*/ 	.short	(.L_21 - .L_20)
.L_20:
        /*006c*/ 	.word	0x00000000
        /*0070*/ 	.short	0x0007
        /*0072*/ 	.short	0x0028
        /*0074*/ 	.byte	0x00, 0xf0, 0x11, 0x00


	//----- nvinfo : EIATTR_KPARAM_INFO
	.align		4
.L_21:
        /*0078*/ 	.byte	0x04, 0x17
        /*007a*/ 	.short	(.L_23 - .L_22)
.L_22:
        /*007c*/ 	.word	0x00000000
        /*0080*/ 	.short	0x0006
        /*0082*/ 	.short	0x0024
        /*0084*/ 	.byte	0x00, 0xf0, 0x11, 0x00


	//----- nvinfo : EIATTR_KPARAM_INFO
	.align		4
.L_23:
        /*0088*/ 	.byte	0x04, 0x17
        /*008a*/ 	.short	(.L_25 - .L_24)
.L_24:
        /*008c*/ 	.word	0x00000000
        /*0090*/ 	.short	0x0005
        /*0092*/ 	.short	0x0020
        /*0094*/ 	.byte	0x00, 0xf0, 0x11, 0x00


	//----- nvinfo : EIATTR_KPARAM_INFO
	.align		4
.L_25:
        /*0098*/ 	.byte	0x04, 0x17
        /*009a*/ 	.short	(.L_27 - .L_26)
.L_26:
        /*009c*/ 	.word	0x00000000
        /*00a0*/ 	.short	0x0004
        /*00a2*/ 	.short	0x001c
        /*00a4*/ 	.byte	0x00, 0xf0, 0x11, 0x00


	//----- nvinfo : EIATTR_KPARAM_INFO
	.align		4
.L_27:
        /*00a8*/ 	.byte	0x04, 0x17
        /*00aa*/ 	.short	(.L_29 - .L_28)
.L_28:
        /*00ac*/ 	.word	0x00000000
        /*00b0*/ 	.short	0x0003
        /*00b2*/ 	.short	0x0018
        /*00b4*/ 	.byte	0x00, 0xf0, 0x11, 0x00


	//----- nvinfo : EIATTR_KPARAM_INFO
	.align		4
.L_29:
        /*00b8*/ 	.byte	0x04, 0x17
        /*00ba*/ 	.short	(.L_31 - .L_30)
.L_30:
        /*00bc*/ 	.word	0x00000000
        /*00c0*/ 	.short	0x0002
        /*00c2*/ 	.short	0x0010
        /*00c4*/ 	.byte	0x00, 0xf4, 0x21, 0x00


	//----- nvinfo : EIATTR_KPARAM_INFO
	.align		4
.L_31:
        /*00c8*/ 	.byte	0x04, 0x17
        /*00ca*/ 	.short	(.L_33 - .L_32)
.L_32:
        /*00cc*/ 	.word	0x00000000
        /*00d0*/ 	.short	0x0001
        /*00d2*/ 	.short	0x0008
        /*00d4*/ 	.byte	0x00, 0xf4, 0x21, 0x00


	//----- nvinfo : EIATTR_KPARAM_INFO
	.align		4
.L_33:
        /*00d8*/ 	.byte	0x04, 0x17
        /*00da*/ 	.short	(.L_35 - .L_34)
.L_34:
        /*00dc*/ 	.word	0x00000000
        /*00e0*/ 	.short	0x0000
        /*00e2*/ 	.short	0x0000
        /*00e4*/ 	.byte	0x00, 0xf4, 0x21, 0x00


	//----- nvinfo : EIATTR_SPARSE_MMA_MASK
	.align		4
.L_35:
        /*00e8*/ 	.byte	0x03, 0x50
        /*00ea*/ 	.short	0x0000


	//----- nvinfo : EIATTR_MAXREG_COUNT
	.align		4
        /*00ec*/ 	.byte	0x03, 0x1b
        /*00ee*/ 	.short	0x00ff


	//----- nvinfo : EIATTR_NUM_BARRIERS
	.align		4
        /*00f0*/ 	.byte	0x02, 0x4c
        /*00f2*/ 	.byte	0x01
	.zero		1


	//----- nvinfo : EIATTR_ANNOTATIONS
	.align		4
        /*00f4*/ 	.byte	0x04, 0x55
        /*00f6*/ 	.short	(.L_37 - .L_36)


	//   ....[0]....
.L_36:
        /*00f8*/ 	.word	0x00000001
        /*00fc*/ 	.byte	0x50, 0x09, 0x00, 0x00, 0x01, 0x00, 0x00, 0x00, 0xb0, 0x2c, 0x00, 0x00, 0x01, 0x00, 0x00, 0x00
        /* <DEDUP_REMOVED lines=272> */
        /*120c*/ 	.byte	0x30, 0x87, 0x00, 0x00


	//----- nvinfo : EIATTR_MERCURY_ISA_VERSION
	.align		4
.L_37:
        /*1210*/ 	.byte	0x03, 0x5f
        /*1212*/ 	.short	0x0101


	//----- nvinfo : EIATTR_EXIT_INSTR_OFFSETS
	.align		4
        /*1214*/ 	.byte	0x04, 0x1c
        /*1216*/ 	.short	(.L_39 - .L_38)


	//   ....[0]....
.L_38:
        /*1218*/ 	.word	0x000105f0


	//   ....[1]....
        /*121c*/ 	.word	0x00010620


	//----- nvinfo : EIATTR_REQNTID
	.align		4
.L_39:
        /*1220*/ 	.byte	0x04, 0x10
        /*1222*/ 	.short	(.L_41 - .L_40)
.L_40:
        /*1224*/ 	.word	0x00000080
        /*1228*/ 	.word	0x00000001
        /*122c*/ 	.word	0x00000001


	//----- nvinfo : EIATTR_CBANK_PARAM_SIZE
	.align		4
.L_41:
        /*1230*/ 	.byte	0x03, 0x19
        /*1232*/ 	.short	0x0050


	//----- nvinfo : EIATTR_PARAM_CBANK
	.align		4
        /*1234*/ 	.byte	0x04, 0x0a
        /*1236*/ 	.short	(.L_43 - .L_42)
	.align		4
.L_42:
        /*1238*/ 	.word	index@(.nv.constant0.matmul_kernel)
        /*123c*/ 	.short	0x0210
        /*123e*/ 	.short	0x0050


	//----- nvinfo : EIATTR_SW_WAR
	.align		4
.L_43:
        /*1240*/ 	.byte	0x04, 0x36
        /*1242*/ 	.short	(.L_45 - .L_44)
.L_44:
        /*1244*/ 	.word	0x00000008
.L_45:


//--------------------- .nv.callgraph             --------------------------
	.section	.nv.callgraph,"",@"SHT_CUDA_CALLGRAPH"
	.align	4
	.sectionentsize	8
	.align		4
        /*0000*/ 	.word	0x00000000
	.align		4
        /*0004*/ 	.word	0xffffffff
	.align		4
        /*0008*/ 	.word	0x00000000
	.align		4
        /*000c*/ 	.word	0xfffffffe
	.align		4
        /*0010*/ 	.word	0x00000000
	.align		4
        /*0014*/ 	.word	0xfffffffd
	.align		4
        /*0018*/ 	.word	0x00000000
	.align		4
        /*001c*/ 	.word	0xfffffffc


//--------------------- .text.matmul_kernel       --------------------------
	.section	.text.matmul_kernel,"ax",@progbits
	.align	128
        .global         matmul_kernel
        .type           matmul_kernel,@function
        .size           matmul_kernel,(.L_x_3 - matmul_kernel)
        .other          matmul_kernel,@"STO_CUDA_ENTRY STV_DEFAULT"
matmul_kernel:
.text.matmul_kernel:
[----:B------:R-:W0:Y:S08]  /*0000*/  LDC R1, c[0x0][0x28] ;  /* 0x00000a00ff017b82 */ /* 0x000e300000000800 */
[----:B------:R-:W1:Y:S01]  /*0010*/  LDC.64 R24, c[0x0][0x228] ;  /* 0x00008a00ff187b82 */ /* 0x000e620000000a00 */
[----:B------:R-:W2:Y:S01]  /*0020*/  S2R R5, SR_CTAID.X ;  /* 0x0000000000057919 */ /* 0x000ea20000002500 */
[----:B------:R-:W-:Y:S01]  /*0030*/  UMOV UR4, 0x400 ;  /* 0x0000040000047882 */ /* 0x000fe20000000000 */
[----:B------:R-:W-:Y:S01]  /*0040*/  ULDC.64 UR14, c[0x0][0x208] ;  /* 0x00008200000e7ab9 */ /* 0x000fe20000000a00 */
[----:B0-----:R-:W-:Y:S01]  /*0050*/  VIADD R1, R1, 0xfffffa50 ;  /* 0xfffffa5001017836 */ /* 0x001fe20000000000 */
[----:B------:R-:W-:-:S02]  /*0060*/  CS2R R36, SRZ ;  /* 0x0000000000247805 */ /* 0x000fc4000001ff00 */
[----:B------:R-:W-:Y:S02]  /*0070*/  CS2R R38, SRZ ;  /* 0x0000000000267805 */ /* 0x000fe4000001ff00 */
[----:B------:R-:W-:Y:S01]  /*0080*/  CS2R R40, SRZ ;  /* 0x0000000000287805 */ /* 0x000fe2000001ff00 */
[----:B------:R-:W0:Y:S01]  /*0090*/  S2UR UR12, SR_CgaCtaId ;  /* 0x00000000000c79c3 */ /* 0x000e220000008800 */
[----:B------:R-:W-:Y:S02]  /*00a0*/  CS2R R42, SRZ ;  /* 0x00000000002a7805 */ /* 0x000fe4000001ff00 */
[----:B------:R-:W-:Y:S02]  /*00b0*/  CS2R R44, SRZ ;  /* 0x00000000002c7805 */ /* 0x000fe4000001ff00 */
[----:B------:R-:W-:Y:S02]  /*00c0*/  CS2R R46, SRZ ;  /* 0x00000000002e7805 */ /* 0x000fe4000001ff00 */
[----:B------:R-:W-:-:S02]  /*00d0*/  CS2R R96, SRZ ;  /* 0x0000000000607805 */ /* 0x000fc4000001ff00 */
[----:B------:R-:W-:Y:S02]  /*00e0*/  CS2R R98, SRZ ;  /* 0x0000000000627805 */ /* 0x000fe4000001ff00 */
[----:B------:R-:W-:Y:S02]  /*00f0*/  CS2R R148, SRZ ;  /* 0x0000000000947805 */ /* 0x000fe4000001ff00 */
        /* <DEDUP_REMOVED lines=8> */
[----:B------:R-:W-:Y:S01]  /*0180*/  CS2R R138, SRZ ;  /* 0x00000000008a7805 */ /* 0x000fe2000001ff00 */
[----:B-1----:R-:W-:Y:S01]  /*0190*/  VIADD R0, R25, 0x7f ;  /* 0x0000007f19007836 */ /* 0x002fe20000000000 */
[----:B------:R-:W-:-:S02]  /*01a0*/  CS2R R108, SRZ ;  /* 0x00000000006c7805 */ /* 0x000fc4000001ff00 */
[----:B------:R-:W-:Y:S02]  /*01b0*/  CS2R R110, SRZ ;  /* 0x00000000006e7805 */ /* 0x000fe4000001ff00 */
[----:B------:R-:W-:Y:S02]  /*01c0*/  CS2R R132, SRZ ;  /* 0x0000000000847805 */ /* 0x000fe4000001ff00 */
[----:B------:R-:W-:Y:S02]  /*01d0*/  CS2R R134, SRZ ;  /* 0x0000000000867805 */ /* 0x000fe4000001ff00 */
[----:B------:R-:W-:Y:S02]  /*01e0*/  SHF.R.S32.HI R3, RZ, 0x1f, R0 ;  /* 0x0000001fff037819 */ /* 0x000fe40000011400 */
[----:B------:R-:W-:Y:S02]  /*01f0*/  CS2R R112, SRZ ;  /* 0x0000000000707805 */ /* 0x000fe4000001ff00 */
[----:B------:R-:W-:Y:S01]  /*0200*/  CS2R R114, SRZ ;  /* 0x0000000000727805 */ /* 0x000fe2000001ff00 */
[----:B0-----:R-:W-:Y:S01]  /*0210*/  ULEA UR12, UR12, UR4, 0x18 ;  /* 0x000000040c0c7291 */ /* 0x001fe2000f8ec03f */
[----:B------:R-:W-:-:S02]  /*0220*/  LEA.HI R3, R3, R0, RZ, 0x7 ;  /* 0x0000000003037211 */ /* 0x000fc400078f38ff */
[----:B------:R-:W-:Y:S02]  /*0230*/  CS2R R48, SRZ ;  /* 0x0000000000307805 */ /* 0x000fe4000001ff00 */
[----:B--2---:R-:W-:Y:S02]  /*0240*/  IABS R8, R5 ;  /* 0x0000000500087213 */ /* 0x004fe40000000000 */
[----:B------:R-:W-:Y:S02]  /*0250*/  CS2R R50, SRZ ;  /* 0x0000000000327805 */ /* 0x000fe4000001ff00 */
[----:B------:R-:W-:Y:S02]  /*0260*/  SHF.R.S32.HI R4, RZ, 0x7, R3 ;  /* 0x00000007ff047819 */ /* 0x000fe40000011403 */
[----:B------:R-:W-:Y:S02]  /*0270*/  CS2R R116, SRZ ;  /* 0x0000000000747805 */ /* 0x000fe4000001ff00 */
[----:B------:R-:W-:-:S02]  /*0280*/  CS2R R118, SRZ ;  /* 0x0000000000767805 */ /* 0x000fc4000001ff00 */
[----:B------:R-:W-:Y:S02]  /*0290*/  CS2R R52, SRZ ;  /* 0x0000000000347805 */ /* 0x000fe4000001ff00 */
[-C--:B------:R-:W-:Y:S02]  /*02a0*/  IABS R7, R4.reuse ;  /* 0x0000000400077213 */ /* 0x080fe40000000000 */
[----:B------:R-:W-:Y:S02]  /*02b0*/  CS2R R54, SRZ ;  /* 0x0000000000367805 */ /* 0x000fe4000001ff00 */
[----:B------:R-:W-:Y:S02]  /*02c0*/  IABS R10, R4 ;  /* 0x00000004000a7213 */ /* 0x000fe40000000000 */
[----:B------:R-:W-:Y:S01]  /*02d0*/  CS2R R120, SRZ ;  /* 0x0000000000787805 */ /* 0x000fe2000001ff00 */
[----:B------:R-:W0:Y:S01]  /*02e0*/  I2F.RP R0, R7 ;  /* 0x0000000700007306 */ /* 0x000e220000209400 */
        /* <DEDUP_REMOVED lines=13> */
[----:B------:R-:W-:Y:S01]  /*03c0*/  CS2R R68, SRZ ;  /* 0x0000000000447805 */ /* 0x000fe2000001ff00 */
[----:B0-----:R-:W0:Y:S01]  /*03d0*/  MUFU.RCP R0, R0 ;  /* 0x0000000000007308 */ /* 0x001e220000001000 */
        /* <DEDUP_REMOVED lines=14> */
[----:B------:R-:W-:Y:S01]  /*04c0*/  CS2R R218, SRZ ;  /* 0x0000000000da7805 */ /* 0x000fe2000001ff00 */
[----:B0-----:R-:W-:Y:S02]  /*04d0*/  VIADD R2, R0, 0xffffffe ;  /* 0x0ffffffe00027836 */ /* 0x001fe40000000000 */
[----:B------:R-:W-:Y:S02]  /*04e0*/  IMAD.MOV R0, RZ, RZ, -R10 ;  /* 0x000000ffff007224 */ /* 0x000fe400078e0a0a */
[----:B------:R0:W1:Y:S02]  /*04f0*/  F2I.FTZ.U32.TRUNC.NTZ R3, R2 ;  /* 0x0000000200037305 */ /* 0x000064000021f000 */
[----:B0-----:R-:W-:-:S02]  /*0500*/  IMAD.MOV.U32 R2, RZ, RZ, RZ ;  /* 0x000000ffff027224 */ /* 0x001fc400078e00ff */
[----:B-1----:R-:W-:-:S04]  /*0510*/  IMAD.MOV R6, RZ, RZ, -R3 ;  /* 0x000000ffff067224 */ /* 0x002fc800078e0a03 */
[----:B------:R-:W-:Y:S02]  /*0520*/  IMAD R9, R6, R7, RZ ;  /* 0x0000000706097224 */ /* 0x000fe400078e02ff */
[----:B------:R-:W-:Y:S02]  /*0530*/  IMAD.MOV.U32 R6, RZ, RZ, R8 ;  /* 0x000000ffff067224 */ /* 0x000fe400078e0008 */
[----:B------:R-:W-:-:S06]  /*0540*/  IMAD.HI.U32 R3, R3, R9, R2 ;  /* 0x0000000903037227 */ /* 0x000fcc00078e0002 */
[----:B------:R-:W-:-:S04]  /*0550*/  IMAD.HI.U32 R3, R3, R6, RZ ;  /* 0x0000000603037227 */ /* 0x000fc800078e00ff */
[----:B------:R-:W-:-:S05]  /*0560*/  IMAD R0, R3, R0, R6 ;  /* 0x0000000003007224 */ /* 0x000fca00078e0206 */
[----:B------:R-:W-:-:S13]  /*0570*/  ISETP.GT.U32.AND P1, PT, R7, R0, PT ;  /* 0x000000000700720c */ /* 0x000fda0003f24070 */
[----:B------:R-:W-:Y:S02]  /*0580*/  @!P1 IMAD.IADD R0, R0, 0x1, -R7 ;  /* 0x0000000100009824 */ /* 0x000fe400078e0a07 */
[----:B------:R-:W-:Y:S01]  /*0590*/  @!P1 VIADD R3, R3, 0x1 ;  /* 0x0000000103039836 */ /* 0x000fe20000000000 */
[----:B------:R-:W-:Y:S02]  /*05a0*/  ISETP.NE.AND P1, PT, R4, RZ, PT ;  /* 0x000000ff0400720c */ /* 0x000fe40003f25270 */
[----:B------:R-:W-:Y:S02]  /*05b0*/  ISETP.GE.U32.AND P0, PT, R0, R7, PT ;  /* 0x000000070000720c */ /* 0x000fe40003f06070 */
[----:B------:R-:W-:-:S04]  /*05c0*/  LOP3.LUT R0, R5, R4, RZ, 0x3c, !PT ;  /* 0x0000000405007212 */ /* 0x000fc800078e3cff */
[----:B------:R-:W-:Y:S01]  /*05d0*/  ISETP.GE.AND P2, PT, R0, RZ, PT ;  /* 0x000000ff0000720c */ /* 0x000fe20003f46270 */
[----:B------:R-:W-:-:S06]  /*05e0*/  VIADD R0, R24, 0xff ;  /* 0x000000ff18007836 */ /* 0x000fcc0000000000 */
[----:B------:R-:W-:-:S04]  /*05f0*/  @P0 VIADD R3, R3, 0x1 ;  /* 0x0000000103030836 */ /* 0x000fc80000000000 */
[----:B------:R-:W-:Y:S01]  /*0600*/  IMAD.MOV.U32 R8, RZ, RZ, R3 ;  /* 0x000000ffff087224 */ /* 0x000fe200078e0003 */
[----:B------:R-:W-:-:S03]  /*0610*/  SHF.R.S32.HI R3, RZ, 0x1f, R0 ;  /* 0x0000001fff037819 */ /* 0x000fc60000011400 */
[----:B------:R-:W-:Y:S01]  /*0620*/  @!P2 IMAD.MOV R8, RZ, RZ, -R8 ;  /* 0x000000ffff08a224 */ /* 0x000fe200078e0a08 */
[----:B------:R-:W-:Y:S02]  /*0630*/  LEA.HI R3, R3, R0, RZ, 0x8 ;  /* 0x0000000003037211 */ /* 0x000fe400078f40ff */
[----:B------:R-:W-:-:S04]  /*0640*/  @!P1 LOP3.LUT R8, RZ, R4, RZ, 0x33, !PT ;  /* 0x00000004ff089212 */ /* 0x000fc800078e33ff */
[----:B------:R-:W-:Y:S01]  /*0650*/  LEA.HI.SX32 R3, R3, -R8, 0x18 ;  /* 0x8000000803037211 */ /* 0x000fe200078fc2ff */
[----:B------:R-:W-:-:S03]  /*0660*/  IMAD.MOV R6, RZ, RZ, -R8 ;  /* 0x000000ffff067224 */ /* 0x000fc600078e0a08 */
[----:B------:R-:W-:Y:S01]  /*0670*/  VIMNMX R9, R3, 0x1, PT ;  /* 0x0000000103097848 */ /* 0x000fe20003fe0100 */
[----:B------:R-:W-:-:S03]  /*0680*/  IMAD R6, R4, R6, R5 ;  /* 0x0000000604067224 */ /* 0x000fc600078e0205 */
[-C--:B------:R-:W-:Y:S02]  /*0690*/  IABS R7, R9.reuse ;  /* 0x0000000900077213 */ /* 0x080fe40000000000 */
[----:B------:R-:W-:Y:S02]  /*06a0*/  IABS R11, R9 ;  /* 0x00000009000b7213 */ /* 0x000fe40000000000 */
[----:B------:R-:W0:Y:S08]  /*06b0*/  I2F.RP R0, R7 ;  /* 0x0000000700007306 */ /* 0x000e300000209400 */
[----:B0-----:R-:W0:Y:S02]  /*06c0*/  MUFU.RCP R0, R0 ;  /* 0x0000000000007308 */ /* 0x001e240000001000 */
[----:B0-----:R-:W-:-:S02]  /*06d0*/  VIADD R2, R0, 0xffffffe ;  /* 0x0ffffffe00027836 */ /* 0x001fc40000000000 */
[----:B------:R-:W-:-:S04]  /*06e0*/  IMAD.MOV R0, RZ, RZ, -R11 ;  /* 0x000000ffff007224 */ /* 0x000fc800078e0a0b */
[----:B------:R0:W1:Y:S02]  /*06f0*/  F2I.FTZ.U32.TRUNC.NTZ R3, R2 ;  /* 0x0000000200037305 */ /* 0x000064000021f000 */
[----:B0-----:R-:W-:Y:S02]  /*0700*/  IMAD.MOV.U32 R2, RZ, RZ, RZ ;  /* 0x000000ffff027224 */ /* 0x001fe400078e00ff */
[----:B-1----:R-:W-:-:S04]  /*0710*/  IMAD.MOV R10, RZ, RZ, -R3 ;  /* 0x000000ffff0a7224 */ /* 0x002fc800078e0a03 */
[----:B------:R-:W-:Y:S01]  /*0720*/  IMAD.MOV.U32 R4, RZ, RZ, R10 ;  /* 0x000000ffff047224 */ /* 0x000fe200078e000a */
[----:B------:R-:W-:-:S03]  /*0730*/  IABS R10, R6 ;  /* 0x00000006000a7213 */ /* 0x000fc60000000000 */
[----:B------:R-:W-:Y:S02]  /*0740*/  IMAD R5, R4, R7, RZ ;  /* 0x0000000704057224 */ /* 0x000fe400078e02ff */
[----:B------:R-:W-:Y:S01]  /*0750*/  IMAD.MOV.U32 R4, RZ, RZ, R10 ;  /* 0x000000ffff047224 */ /* 0x000fe200078e000a */
[----:B------:R-:W-:Y:S01]  /*0760*/  CS2R R10, SRZ ;  /* 0x00000000000a7805 */ /* 0x000fe2000001ff00 */
[----:B------:R-:W-:Y:S01]  /*0770*/  IMAD.HI.U32 R3, R3, R5, R2 ;  /* 0x0000000503037227 */ /* 0x000fe200078e0002 */
[----:B------:R-:W-:-:S04]  /*0780*/  LOP3.LUT R2, R6, R9, RZ, 0x3c, !PT ;  /* 0x0000000906027212 */ /* 0x000fc800078e3cff */
[----:B------:R-:W-:Y:S01]  /*0790*/  ISETP.GE.AND P2, PT, R2, RZ, PT ;  /* 0x000000ff0200720c */ /* 0x000fe20003f46270 */
[----:B------:R-:W-:-:S04]  /*07a0*/  IMAD.HI.U32 R3, R3, R4, RZ ;  /* 0x0000000403037227 */ /* 0x000fc800078e00ff */
[----:B------:R-:W-:Y:S01]  /*07b0*/  IMAD R0, R3, R0, R4 ;  /* 0x0000000003007224 */ /* 0x000fe200078e0204 */
[----:B------:R-:W-:-:S04]  /*07c0*/  CS2R R4, SRZ ;  /* 0x0000000000047805 */ /* 0x000fc8000001ff00 */
[----:B------:R-:W-:-:S13]  /*07d0*/  ISETP.GT.U32.AND P1, PT, R7, R0, PT ;  /* 0x000000000700720c */ /* 0x000fda0003f24070 */
[----:B------:R-:W-:Y:S02]  /*07e0*/  @!P1 IMAD.IADD R0, R0, 0x1, -R7 ;  /* 0x0000000100009824 */ /* 0x000fe400078e0a07 */
[----:B------:R-:W-:Y:S01]  /*07f0*/  @!P1 VIADD R3, R3, 0x1 ;  /* 0x0000000103039836 */ /* 0x000fe20000000000 */
[----:B------:R-:W-:Y:S02]  /*0800*/  ISETP.NE.AND P1, PT, R9, RZ, PT ;  /* 0x000000ff0900720c */ /* 0x000fe40003f25270 */
[----:B------:R-:W-:Y:S02]  /*0810*/  ISETP.GE.U32.AND P0, PT, R0, R7, PT ;  /* 0x000000070000720c */ /* 0x000fe40003f06070 */
[----:B------:R-:W0:Y:S11]  /*0820*/  S2R R0, SR_TID.X ;  /* 0x0000000000007919 */ /* 0x000e360000002100 */
[----:B------:R-:W-:-:S04]  /*0830*/  @P0 VIADD R3, R3, 0x1 ;  /* 0x0000000103030836 */ /* 0x000fc80000000000 */
[----:B------:R-:W-:Y:S01]  /*0840*/  @!P2 IMAD.MOV R3, RZ, RZ, -R3 ;  /* 0x000000ffff03a224 */ /* 0x000fe200078e0a03 */
[----:B------:R-:W-:-:S05]  /*0850*/  @!P1 LOP3.LUT R3, RZ, R9, RZ, 0x33, !PT ;  /* 0x00000009ff039212 */ /* 0x000fca00078e33ff */
[----:B------:R-:W-:Y:S02]  /*0860*/  IMAD.MOV R2, RZ, RZ, -R3 ;  /* 0x000000ffff027224 */ /* 0x000fe400078e0a03 */
[----:B------:R-:W-:Y:S02]  /*0870*/  IMAD.SHL.U32 R232, R3, 0x80, RZ ;  /* 0x0000008003e87824 */ /* 0x000fe400078e00ff */
[----:B------:R-:W-:Y:S01]  /*0880*/  IMAD R2, R9, R2, R6 ;  /* 0x0000000209027224 */ /* 0x000fe200078e0206 */
[----:B------:R-:W-:-:S03]  /*0890*/  CS2R R6, SRZ ;  /* 0x0000000000067805 */ /* 0x000fc6000001ff00 */
[----:B------:R-:W-:Y:S01]  /*08a0*/  IMAD.IADD R2, R8, 0x1, R2 ;  /* 0x0000000108027824 */ /* 0x000fe200078e0202 */
[----:B------:R-:W-:Y:S02]  /*08b0*/  CS2R R8, SRZ ;  /* 0x0000000000087805 */ /* 0x000fe4000001ff00 */
[C---:B0-----:R-:W-:Y:S02]  /*08c0*/  LOP3.LUT R233, R0.reuse, 0x7f, RZ, 0xc0, !PT ;  /* 0x0000007f00e97812 */ /* 0x041fe400078ec0ff */
[----:B------:R-:W-:-:S03]  /*08d0*/  LOP3.LUT R27, R0, 0x60, RZ, 0xc0, !PT ;  /* 0x00000060001b7812 */ /* 0x000fc600078ec0ff */
[----:B------:R-:W-:Y:S02]  /*08e0*/  IMAD R233, R2, 0x100, R233 ;  /* 0x0000010002e97824 */ /* 0x000fe400078e02e9 */
[----:B------:R-:W0:Y:S02]  /*08f0*/  LDC R2, c[0x0][0x230] ;  /* 0x00008c00ff027b82 */ /* 0x000e240000000800 */
[----:B------:R-:W-:Y:S02]  /*0900*/  VIADD R250, R233, 0x80 ;  /* 0x00000080e9fa7836 */ /* 0x000fe40000000000 */
[----:B0-----:R-:W-:-:S05]  /*0910*/  VIADD R2, R2, 0x1f ;  /* 0x0000001f02027836 */ /* 0x001fca0000000000 */
[----:B------:R-:W-:-:S13]  /*0920*/  ISETP.GE.AND P0, PT, R2, 0x20, PT ;  /* 0x000000200200780c */ /* 0x000fda0003f06270 */
[----:B------:R-:W-:Y:S05]  /*0930*/  @!P0 BRA `(.L_x_0) ;  /* 0x0000008400608947 */ /* 0x000fea0003800000 */
[----:B------:R-:W-:Y:S01]  /*0940*/  IABS R13, R24 ;  /* 0x00000018000d7213 */ /* 0x000fe20000000000 */
[----:B------:R0:W-:Y:S01]  /*0950*/  STL.64 [R1+0x428], R232 ;  /* 0x000428e801007387 */ /* 0x0001e20000100a00 */
[----:B------:R-:W-:Y:S01]  /*0960*/  IABS R7, R25 ;  /* 0x0000001900077213 */ /* 0x000fe20000000000 */
[----:B------:R-:W-:Y:S01]  /*0970*/  ULDC UR6, c[0x0][0x234] ;  /* 0x00008d0000067ab9 */ /* 0x000fe20000000800 */
[----:B------:R-:W1:Y:S01]  /*0980*/  I2F.RP R6, R13 ;  /* 0x0000000d00067306 */ /* 0x000e620000209400 */
[----:B------:R-:W-:Y:S01]  /*0990*/  IABS R14, R250 ;  /* 0x000000fa000e7213 */ /* 0x000fe20000000000 */
[----:B------:R-:W-:Y:S01]  /*09a0*/  USHF.R.U32.HI UR13, URZ, 0x4, UR12 ;  /* 0x000000043f0d7899 */ /* 0x000fe2000801160c */
[----:B------:R-:W-:Y:S01]  /*09b0*/  LEA.HI R27, R27, R232, RZ, 0x1b ;  /* 0x000000e81b1b7211 */ /* 0x000fe200078fd8ff */
[----:B------:R-:W-:Y:S01]  /*09c0*/  UIADD3 UR4, UR12, 0x4000, URZ ;  /* 0x000040000c047890 */ /* 0x000fe2000fffe03f */
[----:B------:R-:W-:Y:S01]  /*09d0*/  ISETP.GE.AND P3, PT, R250, RZ, PT ;  /* 0x000000fffa00720c */ /* 0x000fe20003f66270 */
[----:B------:R-:W-:Y:S01]  /*09e0*/  USGXT.U32 UR13, UR13, 0xe ;  /* 0x0000000e0d0d789a */ /* 0x000fe20008000000 */
[----:B------:R-:W-:Y:S01]  /*09f0*/  IABS R70, R27 ;  /* 0x0000001b00467213 */ /* 0x000fe20000000000 */
[----:B------:R-:W2:Y:S01]  /*0a00*/  I2F.RP R3, R7 ;  /* 0x0000000700037306 */ /* 0x000ea20000209400 */
[C---:B------:R-:W-:Y:S01]  /*0a10*/  VIADD R15, R27.reuse, 0x70 ;  /* 0x000000701b0f7836 */ /* 0x040fe20000000000 */
[----:B------:R-:W-:Y:S01]  /*0a20*/  LOP3.LUT R74, R0, 0x40, RZ, 0xc0, !PT ;  /* 0x00000040004a7812 */ /* 0x000fe200078ec0ff */
[C---:B------:R-:W-:Y:S01]  /*0a30*/  VIADD R17, R27.reuse, 0x68 ;  /* 0x000000681b117836 */ /* 0x040fe20000000000 */
[----:B------:R-:W-:Y:S01]  /*0a40*/  SHF.R.S32.HI R72, RZ, 0x6, R0 ;  /* 0x00000006ff487819 */ /* 0x000fe20000011400 */
[C---:B------:R-:W-:Y:S01]  /*0a50*/  VIADD R19, R27.reuse, 0x2c ;  /* 0x0000002c1b137836 */ /* 0x040fe20000000000 */
[----:B------:R-:W-:Y:S01]  /*0a60*/  USHF.R.U32.HI UR4, URZ, 0x4, UR4 ;  /* 0x000000043f047899 */ /* 0x000fe20008011604 */
[C---:B------:R-:W-:Y:S01]  /*0a70*/  VIADD R21, R27.reuse, 0x10 ;  /* 0x000000101b157836 */ /* 0x040fe20000000000 */
[----:B-1----:R-:W1:Y:S01]  /*0a80*/  MUFU.RCP R6, R6 ;  /* 0x0000000600067308 */ /* 0x002e620000001000 */
[----:B------:R-:W-:Y:S01]  /*0a90*/  IABS R18, R17 ;  /* 0x0000001100127213 */ /* 0x000fe20000000000 */
[C---:B------:R-:W-:Y:S01]  /*0aa0*/  VIADD R23, R27.reuse, 0xc ;  /* 0x0000000c1b177836 */ /* 0x040fe20000000000 */
[----:B------:R-:W-:Y:S01]  /*0ab0*/  IABS R48, R19 ;  /* 0x0000001300307213 */ /* 0x000fe20000000000 */
[C---:B------:R-:W-:Y:S01]  /*0ac0*/  VIADD R29, R27.reuse, 0x8 ;  /* 0x000000081b1d7836 */ /* 0x040fe20000000000 */
[----:B------:R-:W-:Y:S01]  /*0ad0*/  IABS R62, R21 ;  /* 0x00000015003e7213 */ /* 0x000fe20000000000 */
[----:B------:R-:W-:Y:S01]  /*0ae0*/  VIADD R31, R27, 0x4 ;  /* 0x000000041b1f7836 */ /* 0x000fe20000000000 */
[----:B------:R-:W-:Y:S01]  /*0af0*/  IABS R64, R23 ;  /* 0x0000001700407213 */ /* 0x000fe20000000000 */
[----:B--2---:R-:W2:Y:S01]  /*0b00*/  MUFU.RCP R3, R3 ;  /* 0x0000000300037308 */ /* 0x004ea20000001000 */
[----:B------:R-:W-:Y:S01]  /*0b10*/  IABS R66, R29 ;  /* 0x0000001d00427213 */ /* 0x000fe20000000000 */
[----:B------:R-:W-:Y:S01]  /*0b20*/  UIADD3 UR8, UP0, UR13, 0x80, URZ ;  /* 0x000000800d087890 */ /* 0x000fe2000ff1e03f */
[----:B------:R-:W-:Y:S01]  /*0b30*/  IABS R68, R31 ;  /* 0x0000001f00447213 */ /* 0x000fe20000000000 */
[----:B------:R-:W-:Y:S01]  /*0b40*/  USGXT.U32 UR4, UR4, 0xe ;  /* 0x0000000e0404789a */ /* 0x000fe20008000000 */
[----:B------:R-:W-:Y:S01]  /*0b50*/  SGXT R72, R72, 0x1 ;  /* 0x000000014848781a */ /* 0x000fe20000000200 */
[----:B------:R-:W-:Y:S01]  /*0b60*/  UMOV UR5, URZ ;  /* 0x0000003f00057c82 */ /* 0x000fe20008000000 */
[----:B------:R-:W-:Y:S01]  /*0b70*/  ULDC.64 UR18, c[0x0][0x210] ;  /* 0x0000840000127ab9 */ /* 0x000fe20000000a00 */
[----:B------:R-:W-:Y:S01]  /*0b80*/  UIADD3.X UR9, UR5, 0x40000040, URZ, UP0, !UPT ;  /* 0x4000004005097890 */ /* 0x000fe200087fe43f */
[----:B-1----:R-:W-:Y:S01]  /*0b90*/  VIADD R8, R6, 0xffffffe ;  /* 0x0ffffffe06087836 */ /* 0x002fe20000000000 */
[----:B------:R-:W-:Y:S01]  /*0ba0*/  ULDC UR7, c[0x0][0x230] ;  /* 0x00008c0000077ab9 */ /* 0x000fe20000000800 */
[----:B------:R-:W-:-:S02]  /*0bb0*/  CS2R R152, SRZ ;  /* 0x0000000000987805 */ /* 0x000fc4000001ff00 */
[----:B------:R-:W-:Y:S01]  /*0bc0*/  CS2R R154, SRZ ;  /* 0x00000000009a7805 */ /* 0x000fe2000001ff00 */
[----:B------:R1:W3:Y:S01]  /*0bd0*/  F2I.FTZ.U32.TRUNC.NTZ R9, R8 ;  /* 0x0000000800097305 */ /* 0x0002e2000021f000 */
[----:B------:R-:W-:Y:S02]  /*0be0*/  CS2R R156, SRZ ;  /* 0x00000000009c7805 */ /* 0x000fe4000001ff00 */
[----:B------:R-:W-:Y:S02]  /*0bf0*/  CS2R R158, SRZ ;  /* 0x00000000009e7805 */ /* 0x000fe4000001ff00 */
[----:B------:R-:W-:Y:S01]  /*0c00*/  CS2R R160, SRZ ;  /* 0x0000000000a07805 */ /* 0x000fe2000001ff00 */
[----:B--2---:R-:W-:Y:S01]  /*0c10*/  VIADD R4, R3, 0xffffffe ;  /* 0x0ffffffe03047836 */ /* 0x004fe20000000000 */
[----:B------:R-:W-:Y:S01]  /*0c20*/  CS2R R162, SRZ ;  /* 0x0000000000a27805 */ /* 0x000fe2000001ff00 */
[----:B------:R-:W-:Y:S01]  /*0c30*/  VIADD R3, R27, 0x7c ;  /* 0x0000007c1b037836 */ /* 0x000fe20000000000 */
[----:B------:R-:W-:Y:S01]  /*0c40*/  CS2R R164, SRZ ;  /* 0x0000000000a47805 */ /* 0x000fe2000001ff00 */
[----:B------:R2:W4:Y:S01]  /*0c50*/  F2I.FTZ.U32.TRUNC.NTZ R5, R4 ;  /* 0x0000000400057305 */ /* 0x000522000021f000 */
[----:B-1----:R-:W-:Y:S01]  /*0c60*/  IMAD.MOV.U32 R8, RZ, RZ, RZ ;  /* 0x000000ffff087224 */ /* 0x002fe200078e00ff */
[----:B------:R-:W-:-:S02]  /*0c70*/  CS2R R166, SRZ ;  /* 0x0000000000a67805 */ /* 0x000fc4000001ff00 */
[----:B------:R-:W-:Y:S02]  /*0c80*/  ISETP.GE.AND P6, PT, R3, RZ, PT ;  /* 0x000000ff0300720c */ /* 0x000fe40003fc6270 */
[----:B------:R-:W-:Y:S02]  /*0c90*/  CS2R R168, SRZ ;  /* 0x0000000000a87805 */ /* 0x000fe4000001ff00 */
[----:B------:R-:W-:Y:S02]  /*0ca0*/  CS2R R170, SRZ ;  /* 0x0000000000aa7805 */ /* 0x000fe4000001ff00 */
[----:B------:R-:W-:Y:S01]  /*0cb0*/  CS2R R172, SRZ ;  /* 0x0000000000ac7805 */ /* 0x000fe2000001ff00 */
[----:B---3--:R-:W-:Y:S01]  /*0cc0*/  IMAD.MOV R10, RZ, RZ, -R9 ;  /* 0x000000ffff0a7224 */ /* 0x008fe200078e0a09 */
[----:B------:R-:W-:Y:S01]  /*0cd0*/  CS2R R174, SRZ ;  /* 0x0000000000ae7805 */ /* 0x000fe2000001ff00 */
[----:B--2---:R-:W-:Y:S01]  /*0ce0*/  IMAD.MOV.U32 R4, RZ, RZ, RZ ;  /* 0x000000ffff047224 */ /* 0x004fe200078e00ff */
[----:B------:R-:W-:Y:S01]  /*0cf0*/  CS2R R176, SRZ ;  /* 0x0000000000b07805 */ /* 0x000fe2000001ff00 */
[----:B------:R-:W-:Y:S01]  /*0d00*/  IMAD R11, R10, R13, RZ ;  /* 0x0000000d0a0b7224 */ /* 0x000fe200078e02ff */
[----:B------:R-:W-:-:S02]  /*0d10*/  IABS R10, R233 ;  /* 0x000000e9000a7213 */ /* 0x000fc40000000000 */
[----:B------:R-:W-:Y:S02]  /*0d20*/  CS2R R178, SRZ ;  /* 0x0000000000b27805 */ /* 0x000fe4000001ff00 */
[----:B------:R-:W-:Y:S01]  /*0d30*/  CS2R R180, SRZ ;  /* 0x0000000000b47805 */ /* 0x000fe2000001ff00 */
[----:B------:R-:W-:Y:S01]  /*0d40*/  IMAD.HI.U32 R9, R9, R11, R8 ;  /* 0x0000000b09097227 */ /* 0x000fe200078e0008 */
[----:B------:R-:W-:Y:S02]  /*0d50*/  CS2R R182, SRZ ;  /* 0x0000000000b67805 */ /* 0x000fe4000001ff00 */
[----:B------:R-:W-:Y:S02]  /*0d60*/  CS2R R184, SRZ ;  /* 0x0000000000b87805 */ /* 0x000fe4000001ff00 */
[----:B------:R-:W-:Y:S01]  /*0d70*/  CS2R R186, SRZ ;  /* 0x0000000000ba7805 */ /* 0x000fe2000001ff00 */
[----:B------:R-:W-:Y:S01]  /*0d80*/  IMAD.MOV.U32 R8, RZ, RZ, R14 ;  /* 0x000000ffff087224 */ /* 0x000fe200078e000e */
[----:B------:R-:W-:Y:S01]  /*0d90*/  IABS R14, R15 ;  /* 0x0000000f000e7213 */ /* 0x000fe20000000000 */
[----:B----4-:R-:W-:Y:S01]  /*0da0*/  IMAD.MOV R12, RZ, RZ, -R5 ;  /* 0x000000ffff0c7224 */ /* 0x010fe200078e0a05 */
[----:B------:R-:W-:Y:S01]  /*0db0*/  CS2R R188, SRZ ;  /* 0x0000000000bc7805 */ /* 0x000fe2000001ff00 */
[----:B------:R-:W-:Y:S01]  /*0dc0*/  IMAD.HI.U32 R6, R9, R8, RZ ;  /* 0x0000000809067227 */ /* 0x000fe200078e00ff */
[----:B------:R-:W-:-:S02]  /*0dd0*/  CS2R R190, SRZ ;  /* 0x0000000000be7805 */ /* 0x000fc4000001ff00 */
[----:B------:R-:W-:Y:S02]  /*0de0*/  CS2R R192, SRZ ;  /* 0x0000000000c07805 */ /* 0x000fe4000001ff00 */
[----:B------:R-:W-:Y:S01]  /*0df0*/  CS2R R194, SRZ ;  /* 0x0000000000c27805 */ /* 0x000fe2000001ff00 */
[----:B------:R-:W-:Y:S01]  /*0e00*/  IMAD.HI.U32 R9, R9, R10, RZ ;  /* 0x0000000a09097227 */ /* 0x000fe200078e00ff */
[----:B------:R-:W-:Y:S02]  /*0e10*/  CS2R R196, SRZ ;  /* 0x0000000000c47805 */ /* 0x000fe4000001ff00 */
[----:B------:R-:W-:Y:S02]  /*0e20*/  CS2R R198, SRZ ;  /* 0x0000000000c67805 */ /* 0x000fe4000001ff00 */
[----:B------:R-:W-:Y:S01]  /*0e30*/  CS2R R200, SRZ ;  /* 0x0000000000c87805 */ /* 0x000fe2000001ff00 */
[----:B------:R-:W-:Y:S01]  /*0e40*/  IMAD.MOV R6, RZ, RZ, -R6 ;  /* 0x000000ffff067224 */ /* 0x000fe200078e0a06 */
[----:B------:R-:W-:Y:S01]  /*0e50*/  CS2R R202, SRZ ;  /* 0x0000000000ca7805 */ /* 0x000fe2000001ff00 */
[----:B------:R-:W-:Y:S01]  /*0e60*/  IMAD.MOV R9, RZ, RZ, -R9 ;  /* 0x000000ffff097224 */ /* 0x000fe200078e0a09 */
[----:B------:R-:W-:Y:S01]  /*0e70*/  CS2R R204, SRZ ;  /* 0x0000000000cc7805 */ /* 0x000fe2000001ff00 */
[C---:B------:R-:W-:Y:S01]  /*0e80*/  IMAD R6, R13.reuse, R6, R8 ;  /* 0x000000060d067224 */ /* 0x040fe200078e0208 */
[----:B------:R-:W-:Y:S01]  /*0e90*/  CS2R R206, SRZ ;  /* 0x0000000000ce7805 */ /* 0x000fe2000001ff00 */
[C---:B------:R-:W-:Y:S01]  /*0ea0*/  IMAD R9, R13.reuse, R9, R10 ;  /* 0x000000090d097224 */ /* 0x040fe200078e020a */
[----:B------:R-:W-:Y:S01]  /*0eb0*/  CS2R R208, SRZ ;  /* 0x0000000000d07805 */ /* 0x000fe2000001ff00 */
[----:B------:R-:W-:Y:S01]  /*0ec0*/  IMAD R11, R12, R7, RZ ;  /* 0x000000070c0b7224 */ /* 0x000fe200078e02ff */
[----:B------:R-:W-:-:S02]  /*0ed0*/  ISETP.GT.U32.AND P0, PT, R13, R6, PT ;  /* 0x000000060d00720c */ /* 0x000fc40003f04070 */
[----:B------:R-:W-:Y:S02]  /*0ee0*/  CS2R R210, SRZ ;  /* 0x0000000000d27805 */ /* 0x000fe4000001ff00 */
[----:B------:R-:W-:Y:S01]  /*0ef0*/  ISETP.GT.U32.AND P1, PT, R13, R9, PT ;  /* 0x000000090d00720c */ /* 0x000fe20003f24070 */
[----:B------:R-:W-:Y:S01]  /*0f00*/  IMAD.HI.U32 R4, R5, R11, R4 ;  /* 0x0000000b05047227 */ /* 0x000fe200078e0004 */
[----:B------:R-:W-:Y:S02]  /*0f10*/  IABS R5, R3 ;  /* 0x0000000300057213 */ /* 0x000fe40000000000 */
[----:B------:R-:W-:Y:S02]  /*0f20*/  CS2R R212, SRZ ;  /* 0x0000000000d47805 */ /* 0x000fe4000001ff00 */
[----:B------:R-:W-:Y:S01]  /*0f30*/  CS2R R214, SRZ ;  /* 0x0000000000d67805 */ /* 0x000fe2000001ff00 */
[C---:B------:R-:W-:Y:S01]  /*0f40*/  VIADD R3, R27.reuse, 0x78 ;  /* 0x000000781b037836 */ /* 0x040fe20000000000 */
[----:B------:R-:W-:Y:S01]  /*0f50*/  CS2R R88, SRZ ;  /* 0x0000000000587805 */ /* 0x000fe2000001ff00 */
[----:B------:R-:W-:Y:S01]  /*0f60*/  IMAD.MOV.U32 R8, RZ, RZ, R5 ;  /* 0x000000ffff087224 */ /* 0x000fe200078e0005 */
[----:B------:R-:W-:Y:S01]  /*0f70*/  CS2R R90, SRZ ;  /* 0x00000000005a7805 */ /* 0x000fe2000001ff00 */
[----:B------:R-:W-:Y:S01]  /*0f80*/  VIADD R11, R27, 0x74 ;  /* 0x000000741b0b7836 */ /* 0x000fe20000000000 */
[----:B------:R-:W-:Y:S01]  /*0f90*/  ISETP.GE.AND P5, PT, R3, RZ, PT ;  /* 0x000000ff0300720c */ /* 0x000fe20003fa6270 */
[----:B------:R-:W-:Y:S01]  /*0fa0*/  @!P0 IMAD.IADD R6, R6, 0x1, -R13 ;  /* 0x0000000106068824 */ /* 0x000fe200078e0a0d */
[----:B------:R-:W-:Y:S01]  /*0fb0*/  IABS R10, R3 ;  /* 0x00000003000a7213 */ /* 0x000fe20000000000 */
[----:B------:R-:W-:Y:S01]  /*0fc0*/  IMAD.HI.U32 R3, R4, R8, RZ ;  /* 0x0000000804037227 */ /* 0x000fe200078e00ff */
[----:B------:R-:W-:-:S02]  /*0fd0*/  IABS R12, R11 ;  /* 0x0000000b000c7213 */ /* 0x000fc40000000000 */
[----:B------:R-:W-:Y:S02]  /*0fe0*/  CS2R R92, SRZ ;  /* 0x00000000005c7805 */ /* 0x000fe4000001ff00 */
[----:B------:R-:W-:Y:S01]  /*0ff0*/  ISETP.GE.AND P4, PT, R11, RZ, PT ;  /* 0x000000ff0b00720c */ /* 0x000fe20003f86270 */
[----:B------:R-:W-:Y:S01]  /*1000*/  @!P1 IMAD.IADD R9, R9, 0x1, -R13 ;  /* 0x0000000109099824 */ /* 0x000fe200078e0a0d */
[C---:B------:R-:W-:Y:S01]  /*1010*/  ISETP.GT.U32.AND P1, PT, R13.reuse, R6, PT ;  /* 0x000000060d00720c */ /* 0x040fe20003f24070 */
[----:B------:R-:W-:Y:S01]  /*1020*/  IMAD.MOV R5, RZ, RZ, -R3 ;  /* 0x000000ffff057224 */ /* 0x000fe200078e0a03 */
[----:B------:R-:W-:Y:S01]  /*1030*/  CS2R R94, SRZ ;  /* 0x00000000005e7805 */ /* 0x000fe2000001ff00 */
[----:B------:R-:W-:Y:S01]  /*1040*/  IMAD.HI.U32 R3, R4, R10, RZ ;  /* 0x0000000a04037227 */ /* 0x000fe200078e00ff */
[----:B------:R-:W-:Y:S02]  /*1050*/  ISETP.GT.U32.AND P2, PT, R13, R9, PT ;  /* 0x000000090d00720c */ /* 0x000fe40003f44070 */
[----:B------:R-:W-:-:S02]  /*1060*/  CS2R R96, SRZ ;  /* 0x0000000000607805 */ /* 0x000fc4000001ff00 */
[----:B------:R-:W-:Y:S01]  /*1070*/  CS2R R98, SRZ ;  /* 0x0000000000627805 */ /* 0x000fe2000001ff00 */
[C---:B------:R-:W-:Y:S01]  /*1080*/  IMAD R8, R7.reuse, R5, R8 ;  /* 0x0000000507087224 */ /* 0x040fe200078e0208 */
[----:B------:R-:W-:Y:S01]  /*1090*/  CS2R R100, SRZ ;  /* 0x0000000000647805 */ /* 0x000fe2000001ff00 */
[----:B------:R-:W-:Y:S01]  /*10a0*/  IMAD.HI.U32 R5, R4, R12, RZ ;  /* 0x0000000c04057227 */ /* 0x000fe200078e00ff */
[----:B------:R-:W-:Y:S02]  /*10b0*/  CS2R R102, SRZ ;  /* 0x0000000000667805 */ /* 0x000fe4000001ff00 */
[----:B------:R-:W-:Y:S02]  /*10c0*/  CS2R R104, SRZ ;  /* 0x0000000000687805 */ /* 0x000fe4000001ff00 */
[C---:B------:R-:W-:Y:S01]  /*10d0*/  ISETP.GT.U32.AND P0, PT, R7.reuse, R8, PT ;  /* 0x000000080700720c */ /* 0x040fe20003f04070 */
[----:B------:R-:W-:Y:S01]  /*10e0*/  IMAD.MOV R5, RZ, RZ, -R5 ;  /* 0x000000ffff057224 */ /* 0x000fe200078e0a05 */
[----:B------:R-:W-:Y:S01]  /*10f0*/  CS2R R106, SRZ ;  /* 0x00000000006a7805 */ /* 0x000fe2000001ff00 */
[----:B------:R-:W-:Y:S01]  /*1100*/  IMAD.MOV R11, RZ, RZ, -R3 ;  /* 0x000000ffff0b7224 */ /* 0x000fe200078e0a03 */
[----:B------:R-:W-:Y:S01]  /*1110*/  CS2R R108, SRZ ;  /* 0x00000000006c7805 */ /* 0x000fe2000001ff00 */
[----:B------:R-:W-:Y:S01]  /*1120*/  IMAD R12, R7, R5, R12 ;  /* 0x00000005070c7224 */ /* 0x000fe200078e020c */
[----:B------:R-:W-:Y:S01]  /*1130*/  CS2R R110, SRZ ;  /* 0x00000000006e7805 */ /* 0x000fe2000001ff00 */
[----:B------:R-:W-:Y:S01]  /*1140*/  @!P1 IMAD.IADD R6, R6, 0x1, -R13 ;  /* 0x0000000106069824 */ /* 0x000fe200078e0a0d */
[----:B------:R-:W-:Y:S01]  /*1150*/  ISETP.GE.AND P1, PT, R233, RZ, PT ;  /* 0x000000ffe900720c */ /* 0x000fe20003f26270 */
[C---:B------:R-:W-:Y:S01]  /*1160*/  IMAD R10, R7.reuse, R11, R10 ;  /* 0x0000000b070a7224 */ /* 0x040fe200078e020a */
[----:B------:R-:W-:Y:S01]  /*1170*/  CS2R R112, SRZ ;  /* 0x0000000000707805 */ /* 0x000fe2000001ff00 */
[----:B------:R-:W-:Y:S01]  /*1180*/  @!P3 IMAD.MOV R6, RZ, RZ, -R6 ;  /* 0x000000ffff06b224 */ /* 0x000fe200078e0a06 */
[----:B------:R-:W-:Y:S01]  /*1190*/  ISETP.GT.U32.AND P3, PT, R7, R12, PT ;  /* 0x0000000c0700720c */ /* 0x000fe20003f64070 */
[----:B------:R-:W-:Y:S01]  /*11a0*/  VIADD R11, R27, 0x6c ;  /* 0x0000006c1b0b7836 */ /* 0x000fe20000000000 */
[----:B------:R-:W-:Y:S01]  /*11b0*/  CS2R R114, SRZ ;  /* 0x0000000000727805 */ /* 0x000fe2000001ff00 */
[----:B------:R-:W-:Y:S01]  /*11c0*/  IMAD.HI.U32 R3, R4, R14, RZ ;  /* 0x0000000e04037227 */ /* 0x000fe200078e00ff */
[----:B------:R-:W-:-:S02]  /*11d0*/  CS2R R116, SRZ ;  /* 0x0000000000747805 */ /* 0x000fc4000001ff00 */
[----:B------:R-:W-:Y:S02]  /*11e0*/  CS2R R118, SRZ ;  /* 0x0000000000767805 */ /* 0x000fe4000001ff00 */
[----:B------:R-:W-:Y:S01]  /*11f0*/  IABS R16, R11 ;  /* 0x0000000b00107213 */ /* 0x000fe20000000000 */
[----:B------:R-:W-:Y:S01]  /*1200*/  @!P2 IMAD.IADD R9, R9, 0x1, -R13 ;  /* 0x000000010909a824 */ /* 0x000fe200078e0a0d */
[C---:B------:R-:W-:Y:S01]  /*1210*/  ISETP.GT.U32.AND P2, PT, R7.reuse, R10, PT ;  /* 0x0000000a0700720c */ /* 0x040fe20003f44070 */
[----:B------:R-:W-:Y:S01]  /*1220*/  IMAD.MOV R3, RZ, RZ, -R3 ;  /* 0x000000ffff037224 */ /* 0x000fe200078e0a03 */
[----:B------:R-:W-:Y:S01]  /*1230*/  CS2R R120, SRZ ;  /* 0x0000000000787805 */ /* 0x000fe2000001ff00 */
[----:B------:R-:W-:Y:S01]  /*1240*/  @!P0 IMAD.IADD R8, R8, 0x1, -R7 ;  /* 0x0000000108088824 */ /* 0x000fe200078e0a07 */
[----:B------:R-:W-:Y:S01]  /*1250*/  CS2R R122, SRZ ;  /* 0x00000000007a7805 */ /* 0x000fe2000001ff00 */
[C---:B------:R-:W-:Y:S01]  /*1260*/  IMAD R14, R7.reuse, R3, R14 ;  /* 0x00000003070e7224 */ /* 0x040fe200078e020e */
[----:B------:R-:W-:Y:S01]  /*1270*/  CS2R R124, SRZ ;  /* 0x00000000007c7805 */ /* 0x000fe2000001ff00 */
[----:B------:R-:W-:Y:S01]  /*1280*/  IMAD.HI.U32 R3, R4, R16, RZ ;  /* 0x0000001004037227 */ /* 0x000fe200078e00ff */
[----:B------:R-:W-:-:S02]  /*1290*/  ISETP.GT.U32.AND P0, PT, R7, R8, PT ;  /* 0x000000080700720c */ /* 0x000fc40003f04070 */
[----:B------:R-:W-:Y:S02]  /*12a0*/  CS2R R126, SRZ ;  /* 0x00000000007e7805 */ /* 0x000fe4000001ff00 */
[----:B------:R-:W-:Y:S01]  /*12b0*/  CS2R R128, SRZ ;  /* 0x0000000000807805 */ /* 0x000fe2000001ff00 */
[----:B------:R-:W-:Y:S01]  /*12c0*/  @!P3 IMAD.IADD R12, R12, 0x1, -R7 ;  /* 0x000000010c0cb824 */ /* 0x000fe200078e0a07 */
[----:B------:R-:W-:Y:S01]  /*12d0*/  CS2R R130, SRZ ;  /* 0x0000000000827805 */ /* 0x000fe2000001ff00 */
[----:B------:R-:W-:Y:S01]  /*12e0*/  IMAD.MOV R5, RZ, RZ, -R3 ;  /* 0x000000ffff057224 */ /* 0x000fe200078e0a03 */
[----:B------:R-:W-:Y:S01]  /*12f0*/  LOP3.LUT R3, RZ, R24, RZ, 0x33, !PT ;  /* 0x00000018ff037212 */ /* 0x000fe200078e33ff */
[----:B------:R-:W-:Y:S01]  /*1300*/  @!P2 IMAD.IADD R10, R10, 0x1, -R7 ;  /* 0x000000010a0aa824 */ /* 0x000fe200078e0a07 */
[C---:B------:R-:W-:Y:S01]  /*1310*/  ISETP.GT.U32.AND P2, PT, R7.reuse, R12, PT ;  /* 0x0000000c0700720c */ /* 0x040fe20003f44070 */
[C---:B------:R-:W-:Y:S01]  /*1320*/  IMAD R16, R7.reuse, R5, R16 ;  /* 0x0000000507107224 */ /* 0x040fe200078e0210 */
[----:B------:R-:W-:Y:S01]  /*1330*/  CS2R R132, SRZ ;  /* 0x0000000000847805 */ /* 0x000fe2000001ff00 */
[----:B------:R-:W-:Y:S01]  /*1340*/  IMAD.HI.U32 R5, R4, R18, RZ ;  /* 0x0000001204057227 */ /* 0x000fe200078e00ff */
[----:B------:R-:W-:-:S02]  /*1350*/  ISETP.GT.U32.AND P3, PT, R7, R10, PT ;  /* 0x0000000a0700720c */ /* 0x000fc40003f64070 */
[----:B------:R-:W-:Y:S02]  /*1360*/  CS2R R134, SRZ ;  /* 0x0000000000867805 */ /* 0x000fe4000001ff00 */
[----:B------:R-:W-:Y:S01]  /*1370*/  CS2R R136, SRZ ;  /* 0x0000000000887805 */ /* 0x000fe2000001ff00 */
[----:B------:R-:W-:Y:S01]  /*1380*/  IMAD.MOV R5, RZ, RZ, -R5 ;  /* 0x000000ffff057224 */ /* 0x000fe200078e0a05 */
[----:B------:R-:W-:Y:S01]  /*1390*/  CS2R R138, SRZ ;  /* 0x00000000008a7805 */ /* 0x000fe2000001ff00 */
[----:B------:R-:W-:Y:S01]  /*13a0*/  @!P0 IMAD.IADD R8, R8, 0x1, -R7 ;  /* 0x0000000108088824 */ /* 0x000fe200078e0a07 */
[C---:B------:R-:W-:Y:S01]  /*13b0*/  ISETP.GT.U32.AND P0, PT, R7.reuse, R14, PT ;  /* 0x0000000e0700720c */ /* 0x040fe20003f04070 */
[----:B------:R-:W-:Y:S01]  /*13c0*/  @!P1 IMAD.MOV R9, RZ, RZ, -R9 ;  /* 0x000000ffff099224 */ /* 0x000fe200078e0a09 */
[----:B------:R-:W-:Y:S01]  /*13d0*/  ISETP.NE.AND P1, PT, R24, RZ, PT ;  /* 0x000000ff1800720c */ /* 0x000fe20003f25270 */
[----:B------:R-:W-:Y:S01]  /*13e0*/  IMAD R18, R7, R5, R18 ;  /* 0x0000000507127224 */ /* 0x000fe200078e0212 */
[----:B------:R-:W-:Y:S01]  /*13f0*/  CS2R R140, SRZ ;  /* 0x00000000008c7805 */ /* 0x000fe2000001ff00 */
[--C-:B------:R-:W-:Y:S01]  /*1400*/  @!P2 IMAD.IADD R12, R12, 0x1, -R7.reuse ;  /* 0x000000010c0ca824 */ /* 0x100fe200078e0a07 */
[C---:B------:R-:W-:Y:S01]  /*1410*/  SEL R6, R3.reuse, R6, !P1 ;  /* 0x0000000603067207 */ /* 0x040fe20004800000 */
[--C-:B------:R-:W-:Y:S01]  /*1420*/  @!P3 IMAD.IADD R10, R10, 0x1, -R7.reuse ;  /* 0x000000010a0ab824 */ /* 0x100fe200078e0a07 */
[----:B------:R-:W-:Y:S01]  /*1430*/  SEL R3, R3, R9, !P1 ;  /* 0x0000000903037207 */ /* 0x000fe20004800000 */
[----:B------:R-:W-:Y:S01]  /*1440*/  VIADD R9, R27, 0x64 ;  /* 0x000000641b097836 */ /* 0x000fe20000000000 */
[C---:B------:R-:W-:Y:S01]  /*1450*/  ISETP.GT.U32.AND P2, PT, R7.reuse, R18, PT ;  /* 0x000000120700720c */ /* 0x040fe20003f44070 */
[----:B------:R-:W-:Y:S01]  /*1460*/  @!P6 IMAD.MOV R8, RZ, RZ, -R8 ;  /* 0x000000ffff08e224 */ /* 0x000fe200078e0a08 */
[----:B------:R-:W-:Y:S01]  /*1470*/  ISETP.GT.U32.AND P6, PT, R7, R16, PT ;  /* 0x000000100700720c */ /* 0x000fe20003fc4070 */
[----:B------:R-:W-:Y:S01]  /*1480*/  @!P0 IMAD.IADD R14, R14, 0x1, -R7 ;  /* 0x000000010e0e8824 */ /* 0x000fe200078e0a07 */
[----:B------:R-:W-:Y:S01]  /*1490*/  IABS R20, R9 ;  /* 0x0000000900147213 */ /* 0x000fe20000000000 */
[----:B------:R-:W-:Y:S01]  /*14a0*/  @!P5 IMAD.MOV R10, RZ, RZ, -R10 ;  /* 0x000000ffff0ad224 */ /* 0x000fe200078e0a0a */
[----:B------:R-:W-:Y:S01]  /*14b0*/  ISETP.GE.AND P3, PT, R11, RZ, PT ;  /* 0x000000ff0b00720c */ /* 0x000fe20003f66270 */
[----:B------:R-:W-:Y:S01]  /*14c0*/  VIADD R11, R27, 0x60 ;  /* 0x000000601b0b7836 */ /* 0x000fe20000000000 */
[----:B------:R-:W-:Y:S01]  /*14d0*/  ISETP.GT.U32.AND P5, PT, R7, R14, PT ;  /* 0x0000000e0700720c */ /* 0x000fe20003fa4070 */
[----:B------:R-:W-:Y:S01]  /*14e0*/  IMAD.HI.U32 R5, R4, R20, RZ ;  /* 0x0000001404057227 */ /* 0x000fe200078e00ff */
[----:B------:R-:W-:-:S02]  /*14f0*/  ISETP.GE.AND P1, PT, R15, RZ, PT ;  /* 0x000000ff0f00720c */ /* 0x000fc40003f26270 */
[----:B------:R-:W-:Y:S02]  /*1500*/  CS2R R142, SRZ ;  /* 0x00000000008e7805 */ /* 0x000fe4000001ff00 */
[----:B------:R-:W-:Y:S01]  /*1510*/  IABS R22, R11 ;  /* 0x0000000b00167213 */ /* 0x000fe20000000000 */
[----:B------:R-:W-:Y:S01]  /*1520*/  @!P2 IMAD.IADD R18, R18, 0x1, -R7 ;  /* 0x000000011212a824 */ /* 0x000fe200078e0a07 */
[----:B------:R-:W-:Y:S01]  /*1530*/  ISETP.GE.AND P0, PT, R17, RZ, PT ;  /* 0x000000ff1100720c */ /* 0x000fe20003f06270 */
[----:B------:R-:W-:Y:S01]  /*1540*/  IMAD.MOV R5, RZ, RZ, -R5 ;  /* 0x000000ffff057224 */ /* 0x000fe200078e0a05 */
[----:B------:R-:W-:Y:S01]  /*1550*/  CS2R R144, SRZ ;  /* 0x0000000000907805 */ /* 0x000fe2000001ff00 */
        /* <DEDUP_REMOVED lines=10> */
[--C-:B------:R-:W-:Y:S01]  /*1600*/  @!P5 IMAD.IADD R14, R14, 0x1, -R7.reuse ;  /* 0x000000010e0ed824 */ /* 0x100fe200078e0a07 */
[----:B------:R-:W-:Y:S01]  /*1610*/  ISETP.GT.U32.AND P5, PT, R7, R20, PT ;  /* 0x000000140700720c */ /* 0x000fe20003fa4070 */
[----:B------:R-:W-:Y:S01]  /*1620*/  VIADD R13, R27, 0x5c ;  /* 0x0000005c1b0d7836 */ /* 0x000fe20000000000 */
[----:B------:R-:W-:Y:S01]  /*1630*/  CS2R R78, SRZ ;  /* 0x00000000004e7805 */ /* 0x000fe2000001ff00 */
[----:B------:R-:W-:Y:S01]  /*1640*/  IMAD R22, R7, R5, R22 ;  /* 0x0000000507167224 */ /* 0x000fe200078e0216 */
[----:B------:R-:W-:Y:S01]  /*1650*/  CS2R R80, SRZ ;  /* 0x0000000000507805 */ /* 0x000fe2000001ff00 */
[--C-:B------:R-:W-:Y:S01]  /*1660*/  @!P2 IMAD.IADD R18, R18, 0x1, -R7.reuse ;  /* 0x000000011212a824 */ /* 0x100fe200078e0a07 */
[----:B------:R-:W-:Y:S01]  /*1670*/  IABS R24, R13 ;  /* 0x0000000d00187213 */ /* 0x000fe20000000000 */
[----:B------:R-:W-:Y:S01]  /*1680*/  VIADD R15, R27, 0x54 ;  /* 0x000000541b0f7836 */ /* 0x000fe20000000000 */
[----:B------:R-:W-:Y:S01]  /*1690*/  ISETP.GT.U32.AND P2, PT, R7, R22, PT ;  /* 0x000000160700720c */ /* 0x000fe20003f44070 */
[----:B------:R-:W-:Y:S01]  /*16a0*/  @!P6 IMAD.IADD R16, R16, 0x1, -R7 ;  /* 0x000000011010e824 */ /* 0x000fe200078e0a07 */
[----:B------:R-:W-:Y:S01]  /*16b0*/  ISETP.GE.AND P6, PT, R11, RZ, PT ;  /* 0x000000ff0b00720c */ /* 0x000fe20003fc6270 */
[----:B------:R-:W-:Y:S01]  /*16c0*/  IMAD.HI.U32 R5, R4, R24, RZ ;  /* 0x0000001804057227 */ /* 0x000fe200078e00ff */
[----:B------:R-:W-:-:S02]  /*16d0*/  IABS R28, R15 ;  /* 0x0000000f001c7213 */ /* 0x000fc40000000000 */
[----:B------:R-:W-:Y:S02]  /*16e0*/  CS2R R82, SRZ ;  /* 0x0000000000527805 */ /* 0x000fe4000001ff00 */
[----:B------:R-:W-:Y:S01]  /*16f0*/  CS2R R84, SRZ ;  /* 0x0000000000547805 */ /* 0x000fe2000001ff00 */
[----:B------:R-:W-:Y:S01]  /*1700*/  @!P5 IMAD.IADD R20, R20, 0x1, -R7 ;  /* 0x000000011414d824 */ /* 0x000fe200078e0a07 */
[----:B------:R-:W-:Y:S01]  /*1710*/  ISETP.GE.AND P5, PT, R13, RZ, PT ;  /* 0x000000ff0d00720c */ /* 0x000fe20003fa6270 */
[----:B------:R-:W-:Y:S01]  /*1720*/  VIADD R11, R27, 0x58 ;  /* 0x000000581b0b7836 */ /* 0x000fe20000000000 */
[----:B------:R-:W-:Y:S01]  /*1730*/  CS2R R86, SRZ ;  /* 0x0000000000567805 */ /* 0x000fe2000001ff00 */
[----:B------:R-:W-:Y:S01]  /*1740*/  IMAD.MOV R5, RZ, RZ, -R5 ;  /* 0x000000ffff057224 */ /* 0x000fe200078e0a05 */
[----:B------:R-:W-:Y:S01]  /*1750*/  UMOV UR10, 0xfffffffe ;  /* 0xfffffffe000a7882 */ /* 0x000fe20000000000 */
[----:B------:R-:W-:Y:S01]  /*1760*/  @!P1 IMAD.MOV R14, RZ, RZ, -R14 ;  /* 0x000000ffff0e9224 */ /* 0x000fe200078e0a0e */
[----:B------:R-:W-:Y:S01]  /*1770*/  ISETP.GT.U32.AND P1, PT, R7, R20, PT ;  /* 0x000000140700720c */ /* 0x000fe20003f24070 */
[----:B------:R-:W-:Y:S01]  /*1780*/  @!P4 IMAD.MOV R12, RZ, RZ, -R12 ;  /* 0x000000ffff0cc224 */ /* 0x000fe200078e0a0c */
[----:B------:R-:W-:Y:S01]  /*1790*/  ISETP.GE.AND P4, PT, R9, RZ, PT ;  /* 0x000000ff0900720c */ /* 0x000fe20003f86270 */
[----:B------:R-:W-:Y:S01]  /*17a0*/  IMAD R24, R7, R5, R24 ;  /* 0x0000000507187224 */ /* 0x000fe200078e0218 */
[----:B------:R-:W-:Y:S01]  /*17b0*/  IABS R26, R11 ;  /* 0x0000000b001a7213 */ /* 0x000fe20000000000 */
[----:B------:R-:W-:Y:S01]  /*17c0*/  @!P2 IMAD.IADD R22, R22, 0x1, -R7 ;  /* 0x000000011616a824 */ /* 0x000fe200078e0a07 */
[----:B------:R-:W-:Y:S01]  /*17d0*/  UMOV UR11, 0x7fffffdf ;  /* 0x7fffffdf000b7882 */ /* 0x000fe20000000000 */
[----:B------:R-:W-:Y:S01]  /*17e0*/  IMAD.HI.U32 R9, R4, R28, RZ ;  /* 0x0000001c04097227 */ /* 0x000fe200078e00ff */
[----:B------:R-:W-:-:S02]  /*17f0*/  UIADD3.64 UR10, UR4, -UR10, URZ ;  /* 0x8000000a040a7297 */ /* 0x000fc4000fffe03f */
[C---:B------:R-:W-:Y:S01]  /*1800*/  ISETP.GT.U32.AND P2, PT, R7.reuse, R22, PT ;  /* 0x000000160700720c */ /* 0x040fe20003f44070 */
[----:B------:R-:W-:Y:S01]  /*1810*/  @!P3 IMAD.MOV R16, RZ, RZ, -R16 ;  /* 0x000000ffff10b224 */ /* 0x000fe200078e0a10 */
[----:B------:R-:W-:Y:S01]  /*1820*/  ISETP.GT.U32.AND P3, PT, R7, R24, PT ;  /* 0x000000180700720c */ /* 0x000fe20003f64070 */
[----:B------:R-:W-:Y:S01]  /*1830*/  IMAD.HI.U32 R5, R4, R26, RZ ;  /* 0x0000001a04057227 */ /* 0x000fe200078e00ff */
[----:B------:R-:W-:Y:S02]  /*1840*/  UIADD3.64 UR16, UR8, 0x80, URZ ;  /* 0x0000008008107897 */ /* 0x000fe4000fffe03f */
[----:B------:R-:W-:Y:S01]  /*1850*/  UIADD3.64 UR20, UR8, 0x100, URZ ;  /* 0x0000010008147897 */ /* 0x000fe2000fffe03f */
[----:B------:R-:W-:Y:S01]  /*1860*/  IMAD.MOV R9, RZ, RZ, -R9 ;  /* 0x000000ffff097224 */ /* 0x000fe200078e0a09 */
[----:B------:R-:W-:Y:S01]  /*1870*/  UIADD3.64 UR24, UR8, 0x180, URZ ;  /* 0x0000018008187897 */ /* 0x000fe2000fffe03f */
[----:B------:R-:W-:Y:S01]  /*1880*/  IMAD.MOV R5, RZ, RZ, -R5 ;  /* 0x000000ffff057224 */ /* 0x000fe200078e0a05 */
[----:B------:R-:W-:Y:S01]  /*1890*/  UIADD3.64 UR28, UR8, 0x200, URZ ;  /* 0x00000200081c7897 */ /* 0x000fe2000fffe03f */
[--C-:B------:R-:W-:Y:S01]  /*18a0*/  @!P1 IMAD.IADD R20, R20, 0x1, -R7.reuse ;  /* 0x0000000114149824 */ /* 0x100fe200078e0a07 */
[----:B------:R-:W-:Y:S01]  /*18b0*/  ISETP.GE.AND P1, PT, R15, RZ, PT ;  /* 0x000000ff0f00720c */ /* 0x000fe20003f26270 */
[C---:B------:R-:W-:Y:S01]  /*18c0*/  IMAD R28, R7.reuse, R9, R28 ;  /* 0x00000009071c7224 */ /* 0x040fe200078e021c */
[----:B------:R-:W-:Y:S01]  /*18d0*/  UIADD3.64 UR32, UR8, 0x280, URZ ;  /* 0x0000028008207897 */ /* 0x000fe2000fffe03f */
[C---:B------:R-:W-:Y:S01]  /*18e0*/  IMAD R26, R7.reuse, R5, R26 ;  /* 0x00000005071a7224 */ /* 0x040fe200078e021a */
[----:B------:R-:W-:Y:S01]  /*18f0*/  UIADD3.64 UR36, UR8, 0x300, URZ ;  /* 0x0000030008247897 */ /* 0x000fe2000fffe03f */
[----:B------:R-:W-:Y:S01]  /*1900*/  @!P4 IMAD.MOV R20, RZ, RZ, -R20 ;  /* 0x000000ffff14c224 */ /* 0x000fe200078e0a14 */
[C---:B------:R-:W-:Y:S01]  /*1910*/  ISETP.GT.U32.AND P4, PT, R7.reuse, R28, PT ;  /* 0x0000001c0700720c */ /* 0x040fe20003f84070 */
[--C-:B------:R-:W-:Y:S01]  /*1920*/  @!P2 IMAD.IADD R22, R22, 0x1, -R7.reuse ;  /* 0x000000011616a824 */ /* 0x100fe200078e0a07 */
[----:B------:R-:W-:Y:S01]  /*1930*/  ISETP.GT.U32.AND P2, PT, R7, R26, PT ;  /* 0x0000001a0700720c */ /* 0x000fe20003f44070 */
[----:B------:R-:W-:-:S02]  /*1940*/  @!P3 IMAD.IADD R24, R24, 0x1, -R7 ;  /* 0x000000011818b824 */ /* 0x000fc400078e0a07 */
[----:B------:R-:W-:Y:S01]  /*1950*/  @!P0 IMAD.MOV R18, RZ, RZ, -R18 ;  /* 0x000000ffff128224 */ /* 0x000fe200078e0a12 */
[----:B------:R-:W-:Y:S01]  /*1960*/  ISETP.GE.AND P0, PT, R11, RZ, PT ;  /* 0x000000ff0b00720c */ /* 0x000fe20003f06270 */
[----:B------:R-:W-:Y:S01]  /*1970*/  VIADD R11, R27, 0x50 ;  /* 0x000000501b0b7836 */ /* 0x000fe20000000000 */
[----:B------:R-:W-:Y:S01]  /*1980*/  ISETP.GT.U32.AND P3, PT, R7, R24, PT ;  /* 0x000000180700720c */ /* 0x000fe20003f64070 */
[C---:B------:R-:W-:Y:S02]  /*1990*/  VIADD R13, R27.reuse, 0x48 ;  /* 0x000000481b0d7836 */ /* 0x040fe40000000000 */
[----:B------:R-:W-:Y:S01]  /*19a0*/  VIADD R9, R27, 0x4c ;  /* 0x0000004c1b097836 */ /* 0x000fe20000000000 */
[----:B------:R-:W-:Y:S01]  /*19b0*/  IABS R30, R11 ;  /* 0x0000000b001e7213 */ /* 0x000fe20000000000 */
[--C-:B------:R-:W-:Y:S01]  /*19c0*/  @!P4 IMAD.IADD R28, R28, 0x1, -R7.reuse ;  /* 0x000000011c1cc824 */ /* 0x100fe200078e0a07 */
[----:B------:R-:W-:Y:S01]  /*19d0*/  IABS R34, R13 ;  /* 0x0000000d00227213 */ /* 0x000fe20000000000 */
[----:B------:R-:W-:Y:S01]  /*19e0*/  @!P2 IMAD.IADD R26, R26, 0x1, -R7 ;  /* 0x000000011a1aa824 */ /* 0x000fe200078e0a07 */
[----:B------:R-:W-:Y:S01]  /*19f0*/  IABS R32, R9 ;  /* 0x0000000900207213 */ /* 0x000fe20000000000 */
[----:B------:R-:W-:Y:S01]  /*1a00*/  IMAD.HI.U32 R5, R4, R30, RZ ;  /* 0x0000001e04057227 */ /* 0x000fe200078e00ff */
[----:B------:R-:W-:-:S02]  /*1a10*/  ISETP.GT.U32.AND P4, PT, R7, R28, PT ;  /* 0x0000001c0700720c */ /* 0x000fc40003f84070 */
[----:B------:R-:W-:Y:S01]  /*1a20*/  ISETP.GT.U32.AND P2, PT, R7, R26, PT ;  /* 0x0000001a0700720c */ /* 0x000fe20003f44070 */
[----:B------:R-:W-:Y:S01]  /*1a30*/  @!P3 IMAD.IADD R24, R24, 0x1, -R7 ;  /* 0x000000011818b824 */ /* 0x000fe200078e0a07 */
[----:B------:R-:W-:Y:S01]  /*1a40*/  ISETP.GE.AND P3, PT, R9, RZ, PT ;  /* 0x000000ff0900720c */ /* 0x000fe20003f66270 */
[----:B------:R-:W-:-:S04]  /*1a50*/  IMAD.HI.U32 R9, R4, R34, RZ ;  /* 0x0000002204097227 */ /* 0x000fc800078e00ff */
[----:B------:R-:W-:Y:S01]  /*1a60*/  @!P6 IMAD.MOV R22, RZ, RZ, -R22 ;  /* 0x000000ffff16e224 */ /* 0x000fe200078e0a16 */
[----:B------:R-:W-:Y:S01]  /*1a70*/  ISETP.GE.AND P6, PT, R11, RZ, PT ;  /* 0x000000ff0b00720c */ /* 0x000fe20003fc6270 */
[----:B------:R-:W-:Y:S02]  /*1a80*/  IMAD.MOV R11, RZ, RZ, -R5 ;  /* 0x000000ffff0b7224 */ /* 0x000fe400078e0a05 */
[----:B------:R-:W-:-:S04]  /*1a90*/  IMAD.HI.U32 R5, R4, R32, RZ ;  /* 0x0000002004057227 */ /* 0x000fc800078e00ff */
[----:B------:R-:W-:Y:S02]  /*1aa0*/  IMAD.MOV R9, RZ, RZ, -R9 ;  /* 0x000000ffff097224 */ /* 0x000fe400078e0a09 */
[----:B------:R-:W-:Y:S02]  /*1ab0*/  IMAD.MOV R5, RZ, RZ, -R5 ;  /* 0x000000ffff057224 */ /* 0x000fe400078e0a05 */
[C---:B------:R-:W-:Y:S02]  /*1ac0*/  IMAD R34, R7.reuse, R9, R34 ;  /* 0x0000000907227224 */ /* 0x040fe400078e0222 */
[--C-:B------:R-:W-:Y:S02]  /*1ad0*/  @!P4 IMAD.IADD R28, R28, 0x1, -R7.reuse ;  /* 0x000000011c1cc824 */ /* 0x100fe400078e0a07 */
[----:B------:R-:W-:Y:S02]  /*1ae0*/  IMAD R30, R7, R11, R30 ;  /* 0x0000000b071e7224 */ /* 0x000fe400078e021e */
[----:B------:R-:W-:-:S02]  /*1af0*/  @!P2 IMAD.IADD R26, R26, 0x1, -R7 ;  /* 0x000000011a1aa824 */ /* 0x000fc400078e0a07 */
[C---:B------:R-:W-:Y:S01]  /*1b00*/  IMAD R32, R7.reuse, R5, R32 ;  /* 0x0000000507207224 */ /* 0x040fe200078e0220 */
[C---:B------:R-:W-:Y:S01]  /*1b10*/  ISETP.GT.U32.AND P2, PT, R7.reuse, R30, PT ;  /* 0x0000001e0700720c */ /* 0x040fe20003f44070 */
[----:B------:R-:W-:Y:S01]  /*1b20*/  @!P1 IMAD.MOV R28, RZ, RZ, -R28 ;  /* 0x000000ffff1c9224 */ /* 0x000fe200078e0a1c */
[C---:B------:R-:W-:Y:S01]  /*1b30*/  ISETP.GT.U32.AND P1, PT, R7.reuse, R34, PT ;  /* 0x000000220700720c */ /* 0x040fe20003f24070 */
[----:B------:R-:W-:Y:S01]  /*1b40*/  @!P0 IMAD.MOV R26, RZ, RZ, -R26 ;  /* 0x000000ffff1a8224 */ /* 0x000fe200078e0a1a */
[----:B------:R-:W-:Y:S01]  /*1b50*/  ISETP.GT.U32.AND P0, PT, R7, R32, PT ;  /* 0x000000200700720c */ /* 0x000fe20003f04070 */
[C---:B------:R-:W-:Y:S02]  /*1b60*/  VIADD R5, R27.reuse, 0x44 ;  /* 0x000000441b057836 */ /* 0x040fe40000000000 */
[C---:B------:R-:W-:Y:S02]  /*1b70*/  VIADD R15, R27.reuse, 0x3c ;  /* 0x0000003c1b0f7836 */ /* 0x040fe40000000000 */
[----:B------:R-:W-:Y:S01]  /*1b80*/  @!P5 IMAD.MOV R24, RZ, RZ, -R24 ;  /* 0x000000ffff18d224 */ /* 0x000fe200078e0a18 */
[----:B------:R-:W-:Y:S01]  /*1b90*/  IABS R36, R5 ;  /* 0x0000000500247213 */ /* 0x000fe20000000000 */
[----:B------:R-:W-:Y:S01]  /*1ba0*/  VIADD R17, R27, 0x38 ;  /* 0x000000381b117836 */ /* 0x000fe20000000000 */
[----:B------:R-:W-:Y:S01]  /*1bb0*/  ISETP.GE.AND P5, PT, R13, RZ, PT ;  /* 0x000000ff0d00720c */ /* 0x000fe20003fa6270 */
[----:B------:R-:W-:Y:S01]  /*1bc0*/  VIADD R13, R27, 0x40 ;  /* 0x000000401b0d7836 */ /* 0x000fe20000000000 */
[----:B------:R-:W-:Y:S01]  /*1bd0*/  ISETP.GE.AND P4, PT, R5, RZ, PT ;  /* 0x000000ff0500720c */ /* 0x000fe20003f86270 */
[----:B------:R-:W-:Y:S01]  /*1be0*/  @!P1 IMAD.IADD R34, R34, 0x1, -R7 ;  /* 0x0000000122229824 */ /* 0x000fe200078e0a07 */
[----:B------:R-:W-:Y:S01]  /*1bf0*/  IABS R40, R15 ;  /* 0x0000000f00287213 */ /* 0x000fe20000000000 */
[----:B------:R-:W-:Y:S01]  /*1c00*/  IMAD.HI.U32 R5, R4, R36, RZ ;  /* 0x0000002404057227 */ /* 0x000fe200078e00ff */
[----:B------:R-:W-:-:S02]  /*1c10*/  IABS R38, R13 ;  /* 0x0000000d00267213 */ /* 0x000fc40000000000 */
[C---:B------:R-:W-:Y:S01]  /*1c20*/  ISETP.GT.U32.AND P1, PT, R7.reuse, R34, PT ;  /* 0x000000220700720c */ /* 0x040fe20003f24070 */
[--C-:B------:R-:W-:Y:S01]  /*1c30*/  @!P2 IMAD.IADD R30, R30, 0x1, -R7.reuse ;  /* 0x000000011e1ea824 */ /* 0x100fe200078e0a07 */
[----:B------:R-:W-:Y:S01]  /*1c40*/  IABS R42, R17 ;  /* 0x00000011002a7213 */ /* 0x000fe20000000000 */
[----:B------:R-:W-:Y:S02]  /*1c50*/  @!P0 IMAD.IADD R32, R32, 0x1, -R7 ;  /* 0x0000000120208824 */ /* 0x000fe400078e0a07 */
[----:B------:R-:W-:Y:S01]  /*1c60*/  IMAD.MOV R11, RZ, RZ, -R5 ;  /* 0x000000ffff0b7224 */ /* 0x000fe200078e0a05 */
[C---:B------:R-:W-:Y:S01]  /*1c70*/  ISETP.GT.U32.AND P2, PT, R7.reuse, R30, PT ;  /* 0x0000001e0700720c */ /* 0x040fe20003f44070 */
[----:B------:R-:W-:Y:S01]  /*1c80*/  IMAD.HI.U32 R5, R4, R40, RZ ;  /* 0x0000002804057227 */ /* 0x000fe200078e00ff */
[----:B------:R-:W-:-:S03]  /*1c90*/  ISETP.GT.U32.AND P0, PT, R7, R32, PT ;  /* 0x000000200700720c */ /* 0x000fc60003f04070 */
[----:B------:R-:W-:Y:S02]  /*1ca0*/  IMAD.MOV R5, RZ, RZ, -R5 ;  /* 0x000000ffff057224 */ /* 0x000fe400078e0a05 */
[----:B------:R-:W-:-:S04]  /*1cb0*/  IMAD.HI.U32 R9, R4, R38, RZ ;  /* 0x0000002604097227 */ /* 0x000fc800078e00ff */
[C---:B------:R-:W-:Y:S02]  /*1cc0*/  IMAD R40, R7.reuse, R5, R40 ;  /* 0x0000000507287224 */ /* 0x040fe400078e0228 */
[----:B------:R-:W-:Y:S02]  /*1cd0*/  IMAD.MOV R9, RZ, RZ, -R9 ;  /* 0x000000ffff097224 */ /* 0x000fe400078e0a09 */
[----:B------:R-:W-:Y:S01]  /*1ce0*/  @!P1 IMAD.IADD R34, R34, 0x1, -R7 ;  /* 0x0000000122229824 */ /* 0x000fe200078e0a07 */
[C---:B------:R-:W-:Y:S01]  /*1cf0*/  ISETP.GT.U32.AND P1, PT, R7.reuse, R40, PT ;  /* 0x000000280700720c */ /* 0x040fe20003f24070 */
[----:B------:R-:W-:Y:S02]  /*1d00*/  IMAD R38, R7, R9, R38 ;  /* 0x0000000907267224 */ /* 0x000fe400078e0226 */
[----:B------:R-:W-:-:S04]  /*1d10*/  IMAD.HI.U32 R9, R4, R42, RZ ;  /* 0x0000002a04097227 */ /* 0x000fc800078e00ff */
[--C-:B------:R-:W-:Y:S01]  /*1d20*/  @!P2 IMAD.IADD R30, R30, 0x1, -R7.reuse ;  /* 0x000000011e1ea824 */ /* 0x100fe200078e0a07 */
[----:B------:R-:W-:Y:S01]  /*1d30*/  ISETP.GE.AND P2, PT, R13, RZ, PT ;  /* 0x000000ff0d00720c */ /* 0x000fe20003f46270 */
[----:B------:R-:W-:Y:S02]  /*1d40*/  @!P0 IMAD.IADD R32, R32, 0x1, -R7 ;  /* 0x0000000120208824 */ /* 0x000fe400078e0a07 */
[----:B------:R-:W-:Y:S02]  /*1d50*/  IMAD.MOV R9, RZ, RZ, -R9 ;  /* 0x000000ffff097224 */ /* 0x000fe400078e0a09 */
[----:B------:R-:W-:Y:S02]  /*1d60*/  VIADD R13, R27, 0x34 ;  /* 0x000000341b0d7836 */ /* 0x000fe40000000000 */
[----:B------:R-:W-:Y:S01]  /*1d70*/  @!P3 IMAD.MOV R32, RZ, RZ, -R32 ;  /* 0x000000ffff20b224 */ /* 0x000fe200078e0a20 */
[----:B------:R-:W-:Y:S01]  /*1d80*/  ISETP.GE.AND P3, PT, R15, RZ, PT ;  /* 0x000000ff0f00720c */ /* 0x000fe20003f66270 */
[----:B------:R-:W-:Y:S01]  /*1d90*/  IMAD R42, R7, R9, R42 ;  /* 0x00000009072a7224 */ /* 0x000fe200078e022a */
[----:B------:R-:W-:Y:S01]  /*1da0*/  IABS R44, R13 ;  /* 0x0000000d002c7213 */ /* 0x000fe20000000000 */
[----:B------:R-:W-:-:S02]  /*1db0*/  VIADD R15, R27, 0x30 ;  /* 0x000000301b0f7836 */ /* 0x000fc40000000000 */
[----:B------:R-:W-:Y:S01]  /*1dc0*/  @!P5 IMAD.MOV R34, RZ, RZ, -R34 ;  /* 0x000000ffff22d224 */ /* 0x000fe200078e0a22 */
[----:B------:R-:W-:Y:S01]  /*1dd0*/  ISETP.GT.U32.AND P5, PT, R7, R42, PT ;  /* 0x0000002a0700720c */ /* 0x000fe20003fa4070 */
[----:B------:R-:W-:Y:S01]  /*1de0*/  @!P1 IMAD.IADD R40, R40, 0x1, -R7 ;  /* 0x0000000128289824 */ /* 0x000fe200078e0a07 */
[----:B------:R-:W-:Y:S01]  /*1df0*/  IABS R46, R15 ;  /* 0x0000000f002e7213 */ /* 0x000fe20000000000 */
[----:B------:R-:W-:-:S03]  /*1e00*/  IMAD.HI.U32 R5, R4, R44, RZ ;  /* 0x0000002c04057227 */ /* 0x000fc600078e00ff */
[C---:B------:R-:W-:Y:S01]  /*1e10*/  ISETP.GT.U32.AND P1, PT, R7.reuse, R40, PT ;  /* 0x000000280700720c */ /* 0x040fe20003f24070 */
[----:B------:R-:W-:Y:S02]  /*1e20*/  IMAD R36, R7, R11, R36 ;  /* 0x0000000b07247224 */ /* 0x000fe400078e0224 */
[----:B------:R-:W-:-:S03]  /*1e30*/  IMAD.HI.U32 R9, R4, R46, RZ ;  /* 0x0000002e04097227 */ /* 0x000fc600078e00ff */
[C---:B------:R-:W-:Y:S01]  /*1e40*/  ISETP.GT.U32.AND P0, PT, R7.reuse, R36, PT ;  /* 0x000000240700720c */ /* 0x040fe20003f04070 */
[----:B------:R-:W-:Y:S02]  /*1e50*/  IMAD.MOV R5, RZ, RZ, -R5 ;  /* 0x000000ffff057224 */ /* 0x000fe400078e0a05 */
[----:B------:R-:W-:Y:S02]  /*1e60*/  IMAD.MOV R9, RZ, RZ, -R9 ;  /* 0x000000ffff097224 */ /* 0x000fe400078e0a09 */
[----:B------:R-:W-:Y:S02]  /*1e70*/  IMAD R44, R7, R5, R44 ;  /* 0x00000005072c7224 */ /* 0x000fe400078e022c */
[----:B------:R-:W-:-:S04]  /*1e80*/  IMAD.HI.U32 R11, R4, R48, RZ ;  /* 0x00000030040b7227 */ /* 0x000fc800078e00ff */
[C---:B------:R-:W-:Y:S02]  /*1e90*/  IMAD R46, R7.reuse, R9, R46 ;  /* 0x00000009072e7224 */ /* 0x040fe400078e022e */
[----:B------:R-:W-:Y:S01]  /*1ea0*/  @!P5 IMAD.IADD R42, R42, 0x1, -R7 ;  /* 0x000000012a2ad824 */ /* 0x000fe200078e0a07 */
[C---:B------:R-:W-:Y:S01]  /*1eb0*/  ISETP.GT.U32.AND P5, PT, R7.reuse, R44, PT ;  /* 0x0000002c0700720c */ /* 0x040fe20003fa4070 */
[----:B------:R-:W-:Y:S02]  /*1ec0*/  IMAD.MOV R11, RZ, RZ, -R11 ;  /* 0x000000ffff0b7224 */ /* 0x000fe400078e0a0b */
[--C-:B------:R-:W-:Y:S01]  /*1ed0*/  @!P1 IMAD.IADD R40, R40, 0x1, -R7.reuse ;  /* 0x0000000128289824 */ /* 0x100fe200078e0a07 */
[C---:B------:R-:W-:Y:S01]  /*1ee0*/  ISETP.GT.U32.AND P1, PT, R7.reuse, R46, PT ;  /* 0x0000002e0700720c */ /* 0x040fe20003f24070 */
[C---:B------:R-:W-:Y:S02]  /*1ef0*/  IMAD R48, R7.reuse, R11, R48 ;  /* 0x0000000b07307224 */ /* 0x040fe400078e0230 */
[----:B------:R-:W-:Y:S01]  /*1f00*/  @!P6 IMAD.MOV R30, RZ, RZ, -R30 ;  /* 0x000000ffff1ee224 */ /* 0x000fe200078e0a1e */
[C---:B------:R-:W-:Y:S01]  /*1f10*/  ISETP.GT.U32.AND P6, PT, R7.reuse, R38, PT ;  /* 0x000000260700720c */ /* 0x040fe20003fc4070 */
[----:B------:R-:W-:Y:S01]  /*1f20*/  @!P3 IMAD.MOV R40, RZ, RZ, -R40 ;  /* 0x000000ffff28b224 */ /* 0x000fe200078e0a28 */
[----:B------:R-:W-:Y:S01]  /*1f30*/  ISETP.GT.U32.AND P3, PT, R7, R48, PT ;  /* 0x000000300700720c */ /* 0x000fe20003f64070 */
[----:B------:R-:W-:-:S02]  /*1f40*/  @!P0 IMAD.IADD R36, R36, 0x1, -R7 ;  /* 0x0000000124248824 */ /* 0x000fc400078e0a07 */
[----:B------:R-:W-:Y:S02]  /*1f50*/  VIADD R5, R27, 0x28 ;  /* 0x000000281b057836 */ /* 0x000fe40000000000 */
[--C-:B------:R-:W-:Y:S01]  /*1f60*/  @!P5 IMAD.IADD R44, R44, 0x1, -R7.reuse ;  /* 0x000000012c2cd824 */ /* 0x100fe200078e0a07 */
[----:B------:R-:W-:Y:S01]  /*1f70*/  ISETP.GT.U32.AND P0, PT, R7, R36, PT ;  /* 0x000000240700720c */ /* 0x000fe20003f04070 */
[----:B------:R-:W-:Y:S01]  /*1f80*/  VIADD R11, R27, 0x24 ;  /* 0x000000241b0b7836 */ /* 0x000fe20000000000 */
[----:B------:R-:W-:Y:S01]  /*1f90*/  IABS R50, R5 ;  /* 0x0000000500327213 */ /* 0x000fe20000000000 */
[--C-:B------:R-:W-:Y:S01]  /*1fa0*/  @!P1 IMAD.IADD R46, R46, 0x1, -R7.reuse ;  /* 0x000000012e2e9824 */ /* 0x100fe200078e0a07 */
[----:B------:R-:W-:Y:S01]  /*1fb0*/  ISETP.GE.AND P5, PT, R5, RZ, PT ;  /* 0x000000ff0500720c */ /* 0x000fe20003fa6270 */
[----:B------:R-:W-:Y:S01]  /*1fc0*/  @!P6 IMAD.IADD R38, R38, 0x1, -R7 ;  /* 0x000000012626e824 */ /* 0x000fe200078e0a07 */
[----:B------:R-:W-:Y:S01]  /*1fd0*/  ISETP.GT.U32.AND P1, PT, R7, R44, PT ;  /* 0x0000002c0700720c */ /* 0x000fe20003f24070 */
[----:B------:R-:W-:Y:S01]  /*1fe0*/  IMAD.HI.U32 R5, R4, R50, RZ ;  /* 0x0000003204057227 */ /* 0x000fe200078e00ff */
[----:B------:R-:W-:-:S02]  /*1ff0*/  IABS R52, R11 ;  /* 0x0000000b00347213 */ /* 0x000fc40000000000 */
[C---:B------:R-:W-:Y:S01]  /*2000*/  ISETP.GT.U32.AND P6, PT, R7.reuse, R38, PT ;  /* 0x000000260700720c */ /* 0x040fe20003fc4070 */
[----:B------:R-:W-:Y:S01]  /*2010*/  @!P3 IMAD.IADD R48, R48, 0x1, -R7 ;  /* 0x000000013030b824 */ /* 0x000fe200078e0a07 */
[----:B------:R-:W-:Y:S01]  /*2020*/  ISETP.GT.U32.AND P3, PT, R7, R46, PT ;  /* 0x0000002e0700720c */ /* 0x000fe20003f64070 */
[----:B------:R-:W-:Y:S02]  /*2030*/  IMAD.MOV R9, RZ, RZ, -R5 ;  /* 0x000000ffff097224 */ /* 0x000fe400078e0a05 */
[----:B------:R-:W-:-:S04]  /*2040*/  IMAD.HI.U32 R5, R4, R52, RZ ;  /* 0x0000003404057227 */ /* 0x000fc800078e00ff */
[----:B------:R-:W-:Y:S01]  /*2050*/  @!P0 IMAD.IADD R36, R36, 0x1, -R7 ;  /* 0x0000000124248824 */ /* 0x000fe200078e0a07 */
[----:B------:R-:W-:Y:S01]  /*2060*/  ISETP.GE.AND P0, PT, R17, RZ, PT ;  /* 0x000000ff1100720c */ /* 0x000fe20003f06270 */
[C---:B------:R-:W-:Y:S02]  /*2070*/  IMAD R50, R7.reuse, R9, R50 ;  /* 0x0000000907327224 */ /* 0x040fe400078e0232 */
[----:B------:R-:W-:Y:S02]  /*2080*/  IMAD.MOV R5, RZ, RZ, -R5 ;  /* 0x000000ffff057224 */ /* 0x000fe400078e0a05 */
[----:B------:R-:W-:Y:S01]  /*2090*/  @!P4 IMAD.MOV R36, RZ, RZ, -R36 ;  /* 0x000000ffff24c224 */ /* 0x000fe200078e0a24 */
[C---:B------:R-:W-:Y:S01]  /*20a0*/  ISETP.GT.U32.AND P4, PT, R7.reuse, R42, PT ;  /* 0x0000002a0700720c */ /* 0x040fe20003f84070 */
[----:B------:R-:W-:Y:S01]  /*20b0*/  @!P1 IMAD.IADD R44, R44, 0x1, -R7 ;  /* 0x000000012c2c9824 */ /* 0x000fe200078e0a07 */
[C---:B------:R-:W-:Y:S01]  /*20c0*/  ISETP.GT.U32.AND P1, PT, R7.reuse, R50, PT ;  /* 0x000000320700720c */ /* 0x040fe20003f24070 */
[----:B------:R-:W-:-:S02]  /*20d0*/  IMAD R52, R7, R5, R52 ;  /* 0x0000000507347224 */ /* 0x000fc400078e0234 */
[--C-:B------:R-:W-:Y:S02]  /*20e0*/  @!P3 IMAD.IADD R46, R46, 0x1, -R7.reuse ;  /* 0x000000012e2eb824 */ /* 0x100fe400078e0a07 */
[--C-:B------:R-:W-:Y:S01]  /*20f0*/  @!P6 IMAD.IADD R38, R38, 0x1, -R7.reuse ;  /* 0x000000012626e824 */ /* 0x100fe200078e0a07 */
[----:B------:R-:W-:Y:S01]  /*2100*/  ISETP.GT.U32.AND P3, PT, R7, R52, PT ;  /* 0x000000340700720c */ /* 0x000fe20003f64070 */
[----:B------:R-:W-:Y:S01]  /*2110*/  VIADD R17, R27, 0x18 ;  /* 0x000000181b117836 */ /* 0x000fe20000000000 */
[----:B------:R-:W-:Y:S01]  /*2120*/  ISETP.GE.AND P6, PT, R13, RZ, PT ;  /* 0x000000ff0d00720c */ /* 0x000fe20003fc6270 */
[----:B------:R-:W-:Y:S02]  /*2130*/  VIADD R13, R27, 0x20 ;  /* 0x000000201b0d7836 */ /* 0x000fe40000000000 */
[----:B------:R-:W-:Y:S01]  /*2140*/  @!P2 IMAD.MOV R38, RZ, RZ, -R38 ;  /* 0x000000ffff26a224 */ /* 0x000fe200078e0a26 */
[----:B------:R-:W-:Y:S01]  /*2150*/  ISETP.GE.AND P2, PT, R15, RZ, PT ;  /* 0x000000ff0f00720c */ /* 0x000fe20003f46270 */
[--C-:B------:R-:W-:Y:S01]  /*2160*/  @!P4 IMAD.IADD R42, R42, 0x1, -R7.reuse ;  /* 0x000000012a2ac824 */ /* 0x100fe200078e0a07 */
[----:B------:R-:W-:Y:S01]  /*2170*/  IABS R54, R13 ;  /* 0x0000000d00367213 */ /* 0x000fe20000000000 */
[--C-:B------:R-:W-:Y:S01]  /*2180*/  @!P1 IMAD.IADD R50, R50, 0x1, -R7.reuse ;  /* 0x0000000132329824 */ /* 0x100fe200078e0a07 */
[----:B------:R-:W-:Y:S01]  /*2190*/  ISETP.GE.AND P4, PT, R19, RZ, PT ;  /* 0x000000ff1300720c */ /* 0x000fe20003f86270 */
[----:B------:R-:W-:Y:S01]  /*21a0*/  VIADD R15, R27, 0x1c ;  /* 0x0000001c1b0f7836 */ /* 0x000fe20000000000 */
[----:B------:R-:W-:Y:S01]  /*21b0*/  IABS R58, R17 ;  /* 0x00000011003a7213 */ /* 0x000fe20000000000 */
[----:B------:R-:W-:Y:S01]  /*21c0*/  @!P0 IMAD.MOV R42, RZ, RZ, -R42 ;  /* 0x000000ffff2a8224 */ /* 0x000fe200078e0a2a */
[C---:B------:R-:W-:Y:S01]  /*21d0*/  ISETP.GT.U32.AND P0, PT, R7.reuse, R48, PT ;  /* 0x000000300700720c */ /* 0x040fe20003f04070 */
[----:B------:R-:W-:Y:S01]  /*21e0*/  @!P3 IMAD.IADD R52, R52, 0x1, -R7 ;  /* 0x000000013434b824 */ /* 0x000fe200078e0a07 */
[----:B------:R-:W-:Y:S01]  /*21f0*/  ISETP.GT.U32.AND P1, PT, R7, R50, PT ;  /* 0x000000320700720c */ /* 0x000fe20003f24070 */
[----:B------:R-:W-:Y:S01]  /*2200*/  IMAD.HI.U32 R5, R4, R54, RZ ;  /* 0x0000003604057227 */ /* 0x000fe200078e00ff */
[----:B------:R-:W-:-:S02]  /*2210*/  IABS R56, R15 ;  /* 0x0000000f00387213 */ /* 0x000fc40000000000 */
[----:B------:R-:W-:Y:S01]  /*2220*/  ISETP.GT.U32.AND P3, PT, R7, R52, PT ;  /* 0x000000340700720c */ /* 0x000fe20003f64070 */
[----:B------:R-:W-:Y:S02]  /*2230*/  IMAD.MOV R5, RZ, RZ, -R5 ;  /* 0x000000ffff057224 */ /* 0x000fe400078e0a05 */
[----:B------:R-:W-:-:S04]  /*2240*/  IMAD.HI.U32 R9, R4, R56, RZ ;  /* 0x0000003804097227 */ /* 0x000fc800078e00ff */
[----:B------:R-:W-:Y:S02]  /*2250*/  IMAD R54, R7, R5, R54 ;  /* 0x0000000507367224 */ /* 0x000fe400078e0236 */
[----:B------:R-:W-:Y:S02]  /*2260*/  VIADD R19, R27, 0x14 ;  /* 0x000000141b137836 */ /* 0x000fe40000000000 */
[----:B------:R-:W-:Y:S02]  /*2270*/  IMAD.MOV R9, RZ, RZ, -R9 ;  /* 0x000000ffff097224 */ /* 0x000fe400078e0a09 */
[--C-:B------:R-:W-:Y:S01]  /*2280*/  @!P0 IMAD.IADD R48, R48, 0x1, -R7.reuse ;  /* 0x0000000130308824 */ /* 0x100fe200078e0a07 */
[----:B------:R-:W-:Y:S01]  /*2290*/  ISETP.GE.AND P0, PT, R11, RZ, PT ;  /* 0x000000ff0b00720c */ /* 0x000fe20003f06270 */
[----:B------:R-:W-:Y:S01]  /*22a0*/  @!P1 IMAD.IADD R50, R50, 0x1, -R7 ;  /* 0x0000000132329824 */ /* 0x000fe200078e0a07 */
[C---:B------:R-:W-:Y:S01]  /*22b0*/  ISETP.GT.U32.AND P1, PT, R7.reuse, R54, PT ;  /* 0x000000360700720c */ /* 0x040fe20003f24070 */
[----:B------:R-:W-:Y:S01]  /*22c0*/  IMAD R56, R7, R9, R56 ;  /* 0x0000000907387224 */ /* 0x000fe200078e0238 */
[----:B------:R-:W-:Y:S01]  /*22d0*/  IABS R60, R19 ;  /* 0x00000013003c7213 */ /* 0x000fe20000000000 */
[----:B------:R-:W-:-:S04]  /*22e0*/  IMAD.HI.U32 R11, R4, R58, RZ ;  /* 0x0000003a040b7227 */ /* 0x000fc800078e00ff */
[----:B------:R-:W-:Y:S01]  /*22f0*/  @!P3 IMAD.IADD R52, R52, 0x1, -R7 ;  /* 0x000000013434b824 */ /* 0x000fe200078e0a07 */
[----:B------:R-:W-:Y:S01]  /*2300*/  ISETP.GT.U32.AND P3, PT, R7, R56, PT ;  /* 0x000000380700720c */ /* 0x000fe20003f64070 */
        /* <DEDUP_REMOVED lines=8> */
[----:B------:R-:W-:Y:S01]  /*2390*/  @!P3 IMAD.IADD R56, R56, 0x1, -R7 ;  /* 0x000000013838b824 */ /* 0x000fe200078e0a07 */
[C---:B------:R-:W-:Y:S01]  /*23a0*/  ISETP.GT.U32.AND P3, PT, R7.reuse, R60, PT ;  /* 0x0000003c0700720c */ /* 0x040fe20003f64070 */
[----:B------:R-:W-:Y:S02]  /*23b0*/  IMAD.MOV R5, RZ, RZ, -R5 ;  /* 0x000000ffff057224 */ /* 0x000fe400078e0a05 */
[----:B------:R-:W-:Y:S02]  /*23c0*/  @!P6 IMAD.MOV R44, RZ, RZ, -R44 ;  /* 0x000000ffff2ce224 */ /* 0x000fe400078e0a2c */
[C---:B------:R-:W-:Y:S02]  /*23d0*/  IMAD R62, R7.reuse, R5, R62 ;  /* 0x00000005073e7224 */ /* 0x040fe400078e023e */
[----:B------:R-:W-:Y:S02]  /*23e0*/  @!P1 IMAD.IADD R58, R58, 0x1, -R7 ;  /* 0x000000013a3a9824 */ /* 0x000fe400078e0a07 */
[----:B------:R-:W-:Y:S01]  /*23f0*/  IMAD.HI.U32 R5, R4, R64, RZ ;  /* 0x0000004004057227 */ /* 0x000fe200078e00ff */
[----:B------:R-:W-:-:S03]  /*2400*/  ISETP.GT.U32.AND P1, PT, R7, R62, PT ;  /* 0x0000003e0700720c */ /* 0x000fc60003f24070 */
[----:B------:R-:W-:Y:S02]  /*2410*/  IMAD.MOV R5, RZ, RZ, -R5 ;  /* 0x000000ffff057224 */ /* 0x000fe400078e0a05 */
[----:B------:R-:W-:Y:S01]  /*2420*/  @!P3 IMAD.IADD R60, R60, 0x1, -R7 ;  /* 0x000000013c3cb824 */ /* 0x000fe200078e0a07 */
[----:B------:R-:W-:Y:S01]  /*2430*/  ISETP.GE.AND P3, PT, R13, RZ, PT ;  /* 0x000000ff0d00720c */ /* 0x000fe20003f66270 */
[C---:B------:R-:W-:Y:S01]  /*2440*/  IMAD R64, R7.reuse, R5, R64 ;  /* 0x0000000507407224 */ /* 0x040fe200078e0240 */
[----:B------:R-:W-:Y:S01]  /*2450*/  SHF.R.S32.HI R5, RZ, 0x1f, R2 ;  /* 0x0000001fff057819 */ /* 0x000fe20000011402 */
[C---:B------:R-:W-:Y:S01]  /*2460*/  IMAD.HI.U32 R9, R4.reuse, R66, RZ ;  /* 0x0000004204097227 */ /* 0x040fe200078e00ff */
[----:B------:R-:W-:Y:S02]  /*2470*/  ISETP.GT.U32.AND P6, PT, R7, R60, PT ;  /* 0x0000003c0700720c */ /* 0x000fe40003fc4070 */
[----:B------:R-:W-:Y:S01]  /*2480*/  LEA.HI R2, R5, R2, RZ, 0x5 ;  /* 0x0000000205027211 */ /* 0x000fe200078f28ff */
[----:B------:R-:W-:-:S03]  /*2490*/  IMAD.HI.U32 R11, R4, R68, RZ ;  /* 0x00000044040b7227 */ /* 0x000fc600078e00ff */
[----:B------:R-:W-:Y:S01]  /*24a0*/  SHF.R.S32.HI R2, RZ, 0x5, R2 ;  /* 0x00000005ff027819 */ /* 0x000fe20000011402 */
[----:B------:R-:W-:-:S04]  /*24b0*/  IMAD.HI.U32 R4, R4, R70, RZ ;  /* 0x0000004604047227 */ /* 0x000fc800078e00ff */
[----:B------:R-:W-:Y:S01]  /*24c0*/  @!P0 IMAD.MOV R52, RZ, RZ, -R52 ;  /* 0x000000ffff348224 */ /* 0x000fe200078e0a34 */
[C---:B------:R-:W-:Y:S01]  /*24d0*/  ISETP.GT.U32.AND P0, PT, R7.reuse, R64, PT ;  /* 0x000000400700720c */ /* 0x040fe20003f04070 */
[----:B------:R-:W-:Y:S01]  /*24e0*/  @!P1 IMAD.IADD R62, R62, 0x1, -R7 ;  /* 0x000000013e3e9824 */ /* 0x000fe200078e0a07 */
[C---:B------:R-:W-:Y:S01]  /*24f0*/  ISETP.GT.U32.AND P1, PT, R7.reuse, R54, PT ;  /* 0x000000360700720c */ /* 0x040fe20003f24070 */
[----:B------:R-:W-:Y:S01]  /*2500*/  @!P2 IMAD.MOV R46, RZ, RZ, -R46 ;  /* 0x000000ffff2ea224 */ /* 0x000fe200078e0a2e */
[C---:B------:R-:W-:Y:S01]  /*2510*/  ISETP.GT.U32.AND P2, PT, R7.reuse, R56, PT ;  /* 0x000000380700720c */ /* 0x040fe20003f44070 */
[----:B------:R-:W-:Y:S02]  /*2520*/  IMAD.MOV R4, RZ, RZ, -R4 ;  /* 0x000000ffff047224 */ /* 0x000fe400078e0a04 */
[----:B------:R-:W-:Y:S01]  /*2530*/  @!P5 IMAD.MOV R50, RZ, RZ, -R50 ;  /* 0x000000ffff32d224 */ /* 0x000fe200078e0a32 */
[C---:B------:R-:W-:Y:S01]  /*2540*/  ISETP.GT.U32.AND P5, PT, R7.reuse, R62, PT ;  /* 0x0000003e0700720c */ /* 0x040fe20003fa4070 */
[----:B------:R-:W-:-:S02]  /*2550*/  IMAD R70, R7, R4, R70 ;  /* 0x0000000407467224 */ /* 0x000fc400078e0246 */
[----:B------:R-:W-:Y:S02]  /*2560*/  IMAD.MOV R9, RZ, RZ, -R9 ;  /* 0x000000ffff097224 */ /* 0x000fe400078e0a09 */
[----:B------:R-:W-:Y:S02]  /*2570*/  IMAD.MOV R11, RZ, RZ, -R11 ;  /* 0x000000ffff0b7224 */ /* 0x000fe400078e0a0b */
[----:B------:R-:W-:Y:S01]  /*2580*/  @!P4 IMAD.MOV R48, RZ, RZ, -R48 ;  /* 0x000000ffff30c224 */ /* 0x000fe200078e0a30 */
[C---:B------:R-:W-:Y:S01]  /*2590*/  ISETP.GT.U32.AND P4, PT, R7.reuse, R58, PT ;  /* 0x0000003a0700720c */ /* 0x040fe20003f84070 */
[----:B------:R-:W-:Y:S01]  /*25a0*/  @!P6 IMAD.IADD R60, R60, 0x1, -R7 ;  /* 0x000000013c3ce824 */ /* 0x000fe200078e0a07 */
[C---:B------:R-:W-:Y:S01]  /*25b0*/  ISETP.GT.U32.AND P6, PT, R7.reuse, R70, PT ;  /* 0x000000460700720c */ /* 0x040fe20003fc4070 */
[C---:B------:R-:W-:Y:S02]  /*25c0*/  IMAD R66, R7.reuse, R9, R66 ;  /* 0x0000000907427224 */ /* 0x040fe400078e0242 */
[----:B------:R-:W-:-:S02]  /*25d0*/  IMAD R68, R7, R11, R68 ;  /* 0x0000000b07447224 */ /* 0x000fc400078e0244 */
[--C-:B------:R-:W-:Y:S01]  /*25e0*/  @!P0 IMAD.IADD R64, R64, 0x1, -R7.reuse ;  /* 0x0000000140408824 */ /* 0x100fe200078e0a07 */
[----:B------:R-:W-:Y:S01]  /*25f0*/  ISETP.GE.AND P0, PT, R17, RZ, PT ;  /* 0x000000ff1100720c */ /* 0x000fe20003f06270 */
[--C-:B------:R-:W-:Y:S01]  /*2600*/  @!P1 IMAD.IADD R54, R54, 0x1, -R7.reuse ;  /* 0x0000000136369824 */ /* 0x100fe200078e0a07 */
[C---:B------:R-:W-:Y:S01]  /*2610*/  ISETP.GT.U32.AND P1, PT, R7.reuse, R66, PT ;  /* 0x000000420700720c */ /* 0x040fe20003f24070 */
[--C-:B------:R-:W-:Y:S01]  /*2620*/  @!P2 IMAD.IADD R56, R56, 0x1, -R7.reuse ;  /* 0x000000013838a824 */ /* 0x100fe200078e0a07 */
[----:B------:R-:W-:Y:S01]  /*2630*/  ISETP.GT.U32.AND P2, PT, R7, R68, PT ;  /* 0x000000440700720c */ /* 0x000fe20003f44070 */
[--C-:B------:R-:W-:Y:S01]  /*2640*/  @!P5 IMAD.IADD R62, R62, 0x1, -R7.reuse ;  /* 0x000000013e3ed824 */ /* 0x100fe200078e0a07 */
[----:B------:R-:W-:Y:S01]  /*2650*/  ISETP.GE.AND P5, PT, R15, RZ, PT ;  /* 0x000000ff0f00720c */ /* 0x000fe20003fa6270 */
[--C-:B------:R-:W-:Y:S01]  /*2660*/  @!P4 IMAD.IADD R58, R58, 0x1, -R7.reuse ;  /* 0x000000013a3ac824 */ /* 0x100fe200078e0a07 */
[----:B------:R-:W1:Y:S01]  /*2670*/  LDC R11, c[0x0][0x240] ;  /* 0x00009000ff0b7b82 */ /* 0x000e620000000800 */
[--C-:B------:R-:W-:Y:S01]  /*2680*/  @!P6 IMAD.IADD R70, R70, 0x1, -R7.reuse ;  /* 0x000000014646e824 */ /* 0x100fe200078e0a07 */
[----:B------:R-:W-:Y:S01]  /*2690*/  ISETP.GE.AND P6, PT, R21, RZ, PT ;  /* 0x000000ff1500720c */ /* 0x000fe20003fc6270 */
[----:B------:R-:W-:Y:S01]  /*26a0*/  @!P3 IMAD.MOV R54, RZ, RZ, -R54 ;  /* 0x000000ffff36b224 */ /* 0x000fe200078e0a36 */
[----:B------:R-:W-:Y:S01]  /*26b0*/  ISETP.GE.AND P4, PT, R27, RZ, PT ;  /* 0x000000ff1b00720c */ /* 0x000fe20003f86270 */
[----:B------:R-:W-:Y:S01]  /*26c0*/  @!P0 IMAD.MOV R58, RZ, RZ, -R58 ;  /* 0x000000ffff3a8224 */ /* 0x000fe200078e0a3a */
[C---:B------:R-:W-:Y:S01]  /*26d0*/  ISETP.GT.U32.AND P0, PT, R7.reuse, R70, PT ;  /* 0x000000460700720c */ /* 0x040fe20003f04070 */
[--C-:B------:R-:W-:Y:S01]  /*26e0*/  @!P1 IMAD.IADD R66, R66, 0x1, -R7.reuse ;  /* 0x0000000142429824 */ /* 0x100fe200078e0a07 */
[----:B------:R-:W-:Y:S01]  /*26f0*/  ISETP.GT.U32.AND P1, PT, R7, R64, PT ;  /* 0x000000400700720c */ /* 0x000fe20003f24070 */
[----:B------:R-:W-:Y:S01]  /*2700*/  @!P2 IMAD.IADD R68, R68, 0x1, -R7 ;  /* 0x000000014444a824 */ /* 0x000fe200078e0a07 */
[----:B------:R-:W-:Y:S01]  /*2710*/  ISETP.GE.AND P2, PT, R19, RZ, PT ;  /* 0x000000ff1300720c */ /* 0x000fe20003f46270 */
[----:B------:R-:W-:Y:S01]  /*2720*/  @!P5 IMAD.MOV R56, RZ, RZ, -R56 ;  /* 0x000000ffff38d224 */ /* 0x000fe200078e0a38 */
[C---:B------:R-:W-:Y:S01]  /*2730*/  ISETP.GT.U32.AND P3, PT, R7.reuse, R66, PT ;  /* 0x000000420700720c */ /* 0x040fe20003f64070 */
[----:B------:R-:W-:Y:S01]  /*2740*/  IMAD.SHL.U32 R4, R0, 0x2, RZ ;  /* 0x0000000200047824 */ /* 0x000fe200078e00ff */
[----:B------:R-:W-:Y:S01]  /*2750*/  ISETP.GT.U32.AND P5, PT, R7, R68, PT ;  /* 0x000000440700720c */ /* 0x000fe20003fa4070 */
[----:B------:R-:W-:-:S02]  /*2760*/  @!P6 IMAD.MOV R62, RZ, RZ, -R62 ;  /* 0x000000ffff3ee224 */ /* 0x000fc400078e0a3e */
[----:B------:R-:W-:Y:S01]  /*2770*/  IMAD R6, R6, UR6, RZ ;  /* 0x0000000606067c24 */ /* 0x000fe2000f8e02ff */
[----:B------:R-:W-:Y:S01]  /*2780*/  LOP3.LUT R5, R4, 0x7e, RZ, 0xc0, !PT ;  /* 0x0000007e04057812 */ /* 0x000fe200078ec0ff */
[--C-:B------:R-:W-:Y:S01]  /*2790*/  @!P0 IMAD.IADD R70, R70, 0x1, -R7.reuse ;  /* 0x0000000146468824 */ /* 0x100fe200078e0a07 */
[----:B------:R-:W-:Y:S01]  /*27a0*/  ISETP.NE.AND P0, PT, R25, RZ, PT ;  /* 0x000000ff1900720c */ /* 0x000fe20003f05270 */
[--C-:B------:R-:W-:Y:S01]  /*27b0*/  @!P1 IMAD.IADD R64, R64, 0x1, -R7.reuse ;  /* 0x0000000140409824 */ /* 0x100fe200078e0a07 */
[----:B------:R-:W-:Y:S01]  /*27c0*/  LOP3.LUT R25, RZ, R25, RZ, 0x33, !PT ;  /* 0x00000019ff197212 */ /* 0x000fe200078e33ff */
[----:B------:R-:W-:Y:S01]  /*27d0*/  @!P2 IMAD.MOV R60, RZ, RZ, -R60 ;  /* 0x000000ffff3ca224 */ /* 0x000fe200078e0a3c */
[----:B------:R-:W-:Y:S01]  /*27e0*/  ISETP.GE.AND P1, PT, R23, RZ, PT ;  /* 0x000000ff1700720c */ /* 0x000fe20003f26270 */
[--C-:B------:R-:W-:Y:S01]  /*27f0*/  @!P3 IMAD.IADD R66, R66, 0x1, -R7.reuse ;  /* 0x000000014242b824 */ /* 0x100fe200078e0a07 */
[----:B------:R-:W-:Y:S01]  /*2800*/  ISETP.GE.AND P3, PT, R29, RZ, PT ;  /* 0x000000ff1d00720c */ /* 0x000fe20003f66270 */
[----:B------:R-:W-:Y:S01]  /*2810*/  @!P5 IMAD.IADD R68, R68, 0x1, -R7 ;  /* 0x000000014444d824 */ /* 0x000fe200078e0a07 */
[----:B------:R-:W-:Y:S01]  /*2820*/  SEL R7, R25, R8, !P0 ;  /* 0x0000000819077207 */ /* 0x000fe20004000000 */
[----:B------:R-:W-:Y:S01]  /*2830*/  @!P4 IMAD.MOV R70, RZ, RZ, -R70 ;  /* 0x000000ffff46c224 */ /* 0x000fe200078e0a46 */
[----:B------:R-:W2:Y:S01]  /*2840*/  LDC.64 R8, c[0x0][0x218] ;  /* 0x00008600ff087b82 */ /* 0x000ea20000000a00 */
[----:B------:R-:W-:Y:S01]  /*2850*/  ISETP.GE.AND P5, PT, R31, RZ, PT ;  /* 0x000000ff1f00720c */ /* 0x000fe20003fa6270 */
[----:B------:R-:W-:Y:S01]  /*2860*/  IMAD R4, R74, 0x40, R5 ;  /* 0x000000404a047824 */ /* 0x000fe200078e0205 */
[----:B------:R-:W-:Y:S01]  /*2870*/  SEL R10, R25, R10, !P0 ;  /* 0x0000000a190a7207 */ /* 0x000fe20004000000 */
[----:B-1----:R-:W-:Y:S01]  /*2880*/  IMAD R7, R7, R11, RZ ;  /* 0x0000000b07077224 */ /* 0x002fe200078e02ff */
[C---:B------:R-:W-:Y:S01]  /*2890*/  SEL R12, R25.reuse, R12, !P0 ;  /* 0x0000000c190c7207 */ /* 0x040fe20004000000 */
[----:B0-----:R-:W-:Y:S01]  /*28a0*/  IMAD.WIDE R232, R6, 0x2, RZ ;  /* 0x0000000206e87825 */ /* 0x001fe200078e02ff */
[----:B------:R-:W-:-:S02]  /*28b0*/  SEL R14, R25, R14, !P0 ;  /* 0x0000000e190e7207 */ /* 0x000fc40004000000 */
[----:B------:R-:W-:Y:S02]  /*28c0*/  CS2R R74, SRZ ;  /* 0x00000000004a7805 */ /* 0x000fe4000001ff00 */
[C---:B------:R-:W-:Y:S01]  /*28d0*/  SEL R16, R25.reuse, R16, !P0 ;  /* 0x0000001019107207 */ /* 0x040fe20004000000 */
[----:B------:R-:W-:Y:S01]  /*28e0*/  @!P1 IMAD.MOV R64, RZ, RZ, -R64 ;  /* 0x000000ffff409224 */ /* 0x000fe200078e0a40 */
[C---:B------:R-:W-:Y:S01]  /*28f0*/  SEL R18, R25.reuse, R18, !P0 ;  /* 0x0000001219127207 */ /* 0x040fe20004000000 */
[----:B------:R-:W-:Y:S01]  /*2900*/  @!P3 IMAD.MOV R66, RZ, RZ, -R66 ;  /* 0x000000ffff42b224 */ /* 0x000fe200078e0a42 */
[C---:B------:R-:W-:Y:S01]  /*2910*/  SEL R20, R25.reuse, R20, !P0 ;  /* 0x0000001419147207 */ /* 0x040fe20004000000 */
[----:B------:R-:W-:Y:S01]  /*2920*/  @!P5 IMAD.MOV R68, RZ, RZ, -R68 ;  /* 0x000000ffff44d224 */ /* 0x000fe200078e0a44 */
[C---:B------:R-:W-:Y:S01]  /*2930*/  SEL R22, R25.reuse, R22, !P0 ;  /* 0x0000001619167207 */ /* 0x040fe20004000000 */
[-C--:B------:R-:W-:Y:S01]  /*2940*/  IMAD R10, R10, R11.reuse, RZ ;  /* 0x0000000b0a0a7224 */ /* 0x080fe200078e02ff */
        /* <DEDUP_REMOVED lines=46> */
[----:B------:R-:W-:Y:S01]  /*2c30*/  SEL R25, R25, R70, !P0 ;  /* 0x0000004619197207 */ /* 0x000fe20004000000 */
[-C--:B------:R-:W-:Y:S01]  /*2c40*/  IMAD R58, R58, R11.reuse, RZ ;  /* 0x0000000b3a3a7224 */ /* 0x080fe200078e02ff */
[CC--:B--2---:R-:W-:Y:S01]  /*2c50*/  LEA R13, P4, R7.reuse, R8.reuse, 0x1 ;  /* 0x00000008070d7211 */ /* 0x0c4fe200078808ff */
[-C--:B------:R-:W-:Y:S01]  /*2c60*/  IMAD R60, R60, R11.reuse, RZ ;  /* 0x0000000b3c3c7224 */ /* 0x080fe200078e02ff */
[-C--:B------:R-:W-:Y:S01]  /*2c70*/  LEA R15, P3, R10, R8.reuse, 0x1 ;  /* 0x000000080a0f7211 */ /* 0x080fe200078608ff */
[----:B------:R-:W-:Y:S01]  /*2c80*/  IMAD R62, R62, R11, RZ ;  /* 0x0000000b3e3e7224 */ /* 0x000fe200078e02ff */
[----:B------:R-:W-:Y:S01]  /*2c90*/  LEA.HI.X.SX32 R7, R7, R9, 0x1, P4 ;  /* 0x0000000907077211 */ /* 0x000fe200020f0eff */
[-C--:B------:R-:W-:Y:S01]  /*2ca0*/  IMAD R64, R64, R11.reuse, RZ ;  /* 0x0000000b40407224 */ /* 0x080fe200078e02ff */
[----:B------:R0:W-:Y:S01]  /*2cb0*/  STL [R1+0x404], R13 ;  /* 0x0004040d01007387 */ /* 0x0001e20000100800 */
[----:B------:R-:W-:Y:S01]  /*2cc0*/  IMAD R66, R66, R11, RZ ;  /* 0x0000000b42427224 */ /* 0x000fe200078e02ff */
[----:B------:R-:W-:Y:S01]  /*2cd0*/  LEA.HI.X.SX32 R10, R10, R9, 0x1, P3 ;  /* 0x000000090a0a7211 */ /* 0x000fe200018f0eff */
[-C--:B------:R-:W-:Y:S01]  /*2ce0*/  IMAD R68, R68, R11.reuse, RZ ;  /* 0x0000000b44447224 */ /* 0x080fe200078e02ff */
[----:B------:R1:W-:Y:S01]  /*2cf0*/  STL [R1+0x3fc], R15 ;  /* 0x0003fc0f01007387 */ /* 0x0003e20000100800 */
[----:B------:R-:W-:Y:S01]  /*2d00*/  IMAD R25, R25, R11, RZ ;  /* 0x0000000b19197224 */ /* 0x000fe200078e02ff */
[----:B------:R-:W-:Y:S01]  /*2d10*/  LEA R11, P2, R12, R8, 0x1 ;  /* 0x000000080c0b7211 */ /* 0x000fe200078408ff */
[----:B------:R-:W-:Y:S01]  /*2d20*/  IMAD R3, R3, UR6, RZ ;  /* 0x0000000603037c24 */ /* 0x000fe2000f8e02ff */
[----:B------:R-:W-:-:S02]  /*2d30*/  LOP3.LUT R5, R5, 0x90, R72, 0x78, !PT ;  /* 0x0000009005057812 */ /* 0x000fc400078e7848 */
[----:B------:R-:W-:Y:S02]  /*2d40*/  CS2R R70, SRZ ;  /* 0x0000000000467805 */ /* 0x000fe4000001ff00 */
[-C--:B0-----:R-:W-:Y:S01]  /*2d50*/  LEA R13, P1, R14, R8.reuse, 0x1 ;  /* 0x000000080e0d7211 */ /* 0x081fe200078208ff */
[----:B------:R0:W-:Y:S01]  /*2d60*/  STL [R1+0x3f4], R11 ;  /* 0x0003f40b01007387 */ /* 0x0001e20000100800 */
[----:B------:R-:W-:Y:S02]  /*2d70*/  LOP3.LUT R6, R4, 0x70, RZ, 0x3c, !PT ;  /* 0x0000007004067812 */ /* 0x000fe400078e3cff */
[----:B------:R-:W-:Y:S02]  /*2d80*/  CS2R R72, SRZ ;  /* 0x0000000000487805 */ /* 0x000fe4000001ff00 */
[----:B-1----:R-:W-:Y:S01]  /*2d90*/  LEA R15, P0, R16, R8, 0x1 ;  /* 0x00000008100f7211 */ /* 0x002fe200078008ff */
[----:B------:R1:W-:Y:S01]  /*2da0*/  STL [R1+0x3ec], R13 ;  /* 0x0003ec0d01007387 */ /* 0x0003e20000100800 */
[----:B------:R-:W-:-:S03]  /*2db0*/  LOP3.LUT R6, R5, 0x20, RZ, 0x3c, !PT ;  /* 0x0000002005067812 */ /* 0x000fc600078e3cff */
[----:B------:R-:W-:Y:S01]  /*2dc0*/  STL [R1+0x3e0], R15 ;  /* 0x0003e00f01007387 */ /* 0x000fe20000100800 */
[-C--:B0-----:R-:W-:Y:S02]  /*2dd0*/  LEA R11, P6, R18, R8.reuse, 0x1 ;  /* 0x00000008120b7211 */ /* 0x081fe400078c08ff */
[----:B-1----:R-:W-:-:S03]  /*2de0*/  LEA R13, P5, R20, R8, 0x1 ;  /* 0x00000008140d7211 */ /* 0x002fc600078a08ff */
[----:B------:R0:W-:Y:S04]  /*2df0*/  STL [R1+0x3d8], R11 ;  /* 0x0003d80b01007387 */ /* 0x0001e80000100800 */
[----:B------:R-:W-:Y:S04]  /*2e00*/  STL [R1+0x3d0], R13 ;  /* 0x0003d00d01007387 */ /* 0x000fe80000100800 */
[----:B------:R1:W-:Y:S01]  /*2e10*/  STL [R1+0x400], R7 ;  /* 0x0004000701007387 */ /* 0x0003e20000100800 */
[----:B0-----:R-:W-:-:S05]  /*2e20*/  LEA R11, P4, R22, R8, 0x1 ;  /* 0x00000008160b7211 */ /* 0x001fca00078808ff */
[----:B------:R0:W-:Y:S01]  /*2e30*/  STL [R1+0x3c4], R11 ;  /* 0x0003c40b01007387 */ /* 0x0001e20000100800 */
[----:B-1----:R-:W-:-:S03]  /*2e40*/  LEA R7, P3, R24, R8, 0x1 ;  /* 0x0000000818077211 */ /* 0x002fc600078608ff */
[----:B------:R1:W-:Y:S04]  /*2e50*/  STL [R1+0x3f8], R10 ;  /* 0x0003f80a01007387 */ /* 0x0003e80000100800 */
[----:B------:R2:W-:Y:S01]  /*2e60*/  STL [R1+0x3bc], R7 ;  /* 0x0003bc0701007387 */ /* 0x0005e20000100800 */
[----:B0-----:R-:W-:Y:S02]  /*2e70*/  LEA.HI.X.SX32 R11, R12, R9, 0x1, P2 ;  /* 0x000000090c0b7211 */ /* 0x001fe400010f0eff */
[----:B-1----:R-:W-:-:S03]  /*2e80*/  LEA R10, P2, R26, R8, 0x1 ;  /* 0x000000081a0a7211 */ /* 0x002fc600078408ff */
[----:B------:R0:W-:Y:S01]  /*2e90*/  STL [R1+0x3f0], R11 ;  /* 0x0003f00b01007387 */ /* 0x0001e20000100800 */
[----:B--2---:R-:W-:-:S03]  /*2ea0*/  LEA.HI.X.SX32 R7, R14, R9, 0x1, P1 ;  /* 0x000000090e077211 */ /* 0x004fc600008f0eff */
[----:B------:R1:W-:Y:S04]  /*2eb0*/  STL [R1+0x3b4], R10 ;  /* 0x0003b40a01007387 */ /* 0x0003e80000100800 */
[----:B------:R2:W-:Y:S01]  /*2ec0*/  STL [R1+0x3e8], R7 ;  /* 0x0003e80701007387 */ /* 0x0005e20000100800 */
[----:B0-----:R-:W-:Y:S02]  /*2ed0*/  LEA R11, P1, R28, R8, 0x1 ;  /* 0x000000081c0b7211 */ /* 0x001fe400078208ff */
[----:B-1----:R-:W-:-:S03]  /*2ee0*/  LEA.HI.X.SX32 R10, R16, R9, 0x1, P0 ;  /* 0x00000009100a7211 */ /* 0x002fc600000f0eff */
[----:B------:R0:W-:Y:S01]  /*2ef0*/  STL [R1+0x3ac], R11 ;  /* 0x0003ac0b01007387 */ /* 0x0001e20000100800 */
[----:B--2---:R-:W-:-:S03]  /*2f00*/  LEA R7, P0, R30, R8, 0x1 ;  /* 0x000000081e077211 */ /* 0x004fc600078008ff */
        /* <DEDUP_REMOVED lines=16> */
[----:B------:R-:W-:Y:S01]  /*3010*/  STL [R1+0x3b8], R11 ;  /* 0x0003b80b01007387 */ /* 0x000fe20000100800 */
[----:B--2---:R-:W-:-:S03]  /*3020*/  LEA.HI.X.SX32 R7, R26, R9, 0x1, P2 ;  /* 0x000000091a077211 */ /* 0x004fc600010f0eff */
[----:B------:R0:W-:Y:S01]  /*3030*/  STL [R1+0x12c], R10 ;  /* 0x00012c0a01007387 */ /* 0x0001e20000100800 */
[CC--:B------:R-:W-:Y:S02]  /*3040*/  LEA R231, P2, R40.reuse, R8.reuse, 0x1 ;  /* 0x0000000828e77211 */ /* 0x0c0fe400078408ff */
[----:B------:R-:W-:Y:S01]  /*3050*/  CS2R R26, SRZ ;  /* 0x00000000001a7805 */ /* 0x000fe2000001ff00 */
[----:B------:R1:W-:Y:S01]  /*3060*/  STL [R1+0x3b0], R7 ;  /* 0x0003b00701007387 */ /* 0x0003e20000100800 */
[-C--:B------:R-:W-:Y:S02]  /*3070*/  LEA.HI.X.SX32 R230, R40, R9.reuse, 0x1, P2 ;  /* 0x0000000928e67211 */ /* 0x080fe400010f0eff */
[----:B------:R-:W-:Y:S02]  /*3080*/  CS2R R40, SRZ ;  /* 0x0000000000287805 */ /* 0x000fe4000001ff00 */
[----:B------:R-:W-:Y:S02]  /*3090*/  LEA R247, P2, R54, R8, 0x1 ;  /* 0x0000000836f77211 */ /* 0x000fe400078408ff */
[----:B0-----:R-:W-:-:S02]  /*30a0*/  LEA.HI.X.SX32 R10, R28, R9, 0x1, P1 ;  /* 0x000000091c0a7211 */ /* 0x001fc400008f0eff */
[----:B------:R-:W-:Y:S02]  /*30b0*/  CS2R R28, SRZ ;  /* 0x00000000001c7805 */ /* 0x000fe4000001ff00 */
[-C--:B------:R-:W-:Y:S02]  /*30c0*/  LEA R235, P1, R42, R8.reuse, 0x1 ;  /* 0x000000082aeb7211 */ /* 0x080fe400078208ff */
[-C--:B-1----:R-:W-:Y:S01]  /*30d0*/  LEA.HI.X.SX32 R7, R30, R9.reuse, 0x1, P0 ;  /* 0x000000091e077211 */ /* 0x082fe200000f0eff */
[----:B------:R0:W-:Y:S01]  /*30e0*/  STL [R1+0x3a8], R10 ;  /* 0x0003a80a01007387 */ /* 0x0001e20000100800 */
[----:B------:R-:W-:Y:S02]  /*30f0*/  LEA.HI.X.SX32 R234, R42, R9, 0x1, P1 ;  /* 0x000000092aea7211 */ /* 0x000fe400008f0eff */
[----:B------:R-:W-:Y:S02]  /*3100*/  CS2R R30, SRZ ;  /* 0x00000000001e7805 */ /* 0x000fe4000001ff00 */
[-C--:B------:R-:W-:Y:S01]  /*3110*/  LEA R237, P0, R44, R8.reuse, 0x1 ;  /* 0x000000082ced7211 */ /* 0x080fe200078008ff */
[----:B------:R1:W-:Y:S01]  /*3120*/  STL [R1+0x3a0], R7 ;  /* 0x0003a00701007387 */ /* 0x0003e20000100800 */
[----:B------:R-:W-:-:S02]  /*3130*/  LEA R249, P1, R56, R8, 0x1 ;  /* 0x0000000838f97211 */ /* 0x000fc400078208ff */
[----:B------:R-:W-:Y:S02]  /*3140*/  CS2R R42, SRZ ;  /* 0x00000000002a7805 */ /* 0x000fe4000001ff00 */
[-C--:B------:R-:W-:Y:S02]  /*3150*/  LEA.HI.X.SX32 R236, R44, R9.reuse, 0x1, P0 ;  /* 0x000000092cec7211 */ /* 0x080fe400000f0eff */
[----:B------:R-:W-:Y:S02]  /*3160*/  CS2R R44, SRZ ;  /* 0x00000000002c7805 */ /* 0x000fe4000001ff00 */
[-C--:B------:R-:W-:Y:S02]  /*3170*/  LEA.HI.X.SX32 R246, R54, R9.reuse, 0x1, P2 ;  /* 0x0000000936f67211 */ /* 0x080fe400010f0eff */
[----:B------:R-:W-:Y:S02]  /*3180*/  CS2R R54, SRZ ;  /* 0x0000000000367805 */ /* 0x000fe4000001ff00 */
[----:B0-----:R-:W-:-:S02]  /*3190*/  LEA.HI.X.SX32 R10, R32, R9, 0x1, P6 ;  /* 0x00000009200a7211 */ /* 0x001fc400030f0eff */
[----:B------:R-:W-:Y:S02]  /*31a0*/  CS2R R32, SRZ ;  /* 0x0000000000207805 */ /* 0x000fe4000001ff00 */
[-C--:B------:R-:W-:Y:S02]  /*31b0*/  LEA R239, P6, R46, R8.reuse, 0x1 ;  /* 0x000000082eef7211 */ /* 0x080fe400078c08ff */
[-C--:B-1----:R-:W-:Y:S01]  /*31c0*/  LEA.HI.X.SX32 R7, R34, R9.reuse, 0x1, P5 ;  /* 0x0000000922077211 */ /* 0x082fe200028f0eff */
[----:B------:R0:W-:Y:S01]  /*31d0*/  STL [R1+0x140], R10 ;  /* 0x0001400a01007387 */ /* 0x0001e20000100800 */
[----:B------:R-:W-:Y:S02]  /*31e0*/  LEA R241, P5, R48, R8, 0x1 ;  /* 0x0000000830f17211 */ /* 0x000fe400078a08ff */
[----:B------:R-:W-:Y:S02]  /*31f0*/  CS2R R34, SRZ ;  /* 0x0000000000227805 */ /* 0x000fe4000001ff00 */
[-C--:B------:R-:W-:Y:S01]  /*3200*/  LEA.HI.X.SX32 R238, R46, R9.reuse, 0x1, P6 ;  /* 0x000000092eee7211 */ /* 0x080fe200030f0eff */
[----:B------:R1:W-:Y:S01]  /*3210*/  STL [R1+0x138], R7 ;  /* 0x0001380701007387 */ /* 0x0003e20000100800 */
[----:B------:R-:W-:-:S02]  /*3220*/  LEA.HI.X.SX32 R240, R48, R9, 0x1, P5 ;  /* 0x0000000930f07211 */ /* 0x000fc400028f0eff */
[----:B------:R-:W-:Y:S02]  /*3230*/  CS2R R46, SRZ ;  /* 0x00000000002e7805 */ /* 0x000fe4000001ff00 */
[-C--:B------:R-:W-:Y:S02]  /*3240*/  LEA.HI.X.SX32 R248, R56, R9.reuse, 0x1, P1 ;  /* 0x0000000938f87211 */ /* 0x080fe400008f0eff */
[----:B------:R-:W-:Y:S02]  /*3250*/  CS2R R48, SRZ ;  /* 0x0000000000307805 */ /* 0x000fe4000001ff00 */
[----:B------:R-:W-:Y:S02]  /*3260*/  LEA R229, P0, R58, R8, 0x1 ;  /* 0x000000083ae57211 */ /* 0x000fe400078008ff */
[----:B------:R-:W-:Y:S02]  /*3270*/  CS2R R56, SRZ ;  /* 0x0000000000387805 */ /* 0x000fe4000001ff00 */
[----:B0-----:R-:W-:-:S02]  /*3280*/  LEA.HI.X.SX32 R10, R36, R9, 0x1, P4 ;  /* 0x00000009240a7211 */ /* 0x001fc400020f0eff */
[----:B------:R-:W-:Y:S02]  /*3290*/  CS2R R36, SRZ ;  /* 0x0000000000247805 */ /* 0x000fe4000001ff00 */
[-C--:B------:R-:W-:Y:S02]  /*32a0*/  LEA R243, P4, R50, R8.reuse, 0x1 ;  /* 0x0000000832f37211 */ /* 0x080fe400078808ff */
[-C--:B-1----:R-:W-:Y:S01]  /*32b0*/  LEA.HI.X.SX32 R7, R38, R9.reuse, 0x1, P3 ;  /* 0x0000000926077211 */ /* 0x082fe200018f0eff */
[----:B------:R-:W-:Y:S01]  /*32c0*/  STL [R1+0x130], R10 ;  /* 0x0001300a01007387 */ /* 0x000fe20000100800 */
[----:B------:R-:W-:Y:S02]  /*32d0*/  LEA R245, P3, R52, R8, 0x1 ;  /* 0x0000000834f57211 */ /* 0x000fe400078608ff */
[----:B------:R-:W-:Y:S02]  /*32e0*/  CS2R R38, SRZ ;  /* 0x0000000000267805 */ /* 0x000fe4000001ff00 */
[-C--:B------:R-:W-:Y:S01]  /*32f0*/  LEA.HI.X.SX32 R242, R50, R9.reuse, 0x1, P4 ;  /* 0x0000000932f27211 */ /* 0x080fe200020f0eff */
[----:B------:R0:W-:Y:S01]  /*3300*/  STL [R1+0x128], R7 ;  /* 0x0001280701007387 */ /* 0x0001e20000100800 */
[----:B------:R-:W-:-:S02]  /*3310*/  LEA.HI.X.SX32 R244, R52, R9, 0x1, P3 ;  /* 0x0000000934f47211 */ /* 0x000fc400018f0eff */
[----:B------:R-:W-:Y:S02]  /*3320*/  CS2R R50, SRZ ;  /* 0x0000000000327805 */ /* 0x000fe4000001ff00 */
[-C--:B------:R-:W-:Y:S01]  /*3330*/  LEA R227, P6, R60, R8.reuse, 0x1 ;  /* 0x000000083ce37211 */ /* 0x080fe200078c08ff */
[----:B------:R1:W-:Y:S01]  /*3340*/  STL.64 [R1+0x430], R230 ;  /* 0x000430e601007387 */ /* 0x0003e20000100a00 */
[-C--:B------:R-:W-:Y:S02]  /*3350*/  LEA R225, P5, R62, R8.reuse, 0x1 ;  /* 0x000000083ee17211 */ /* 0x080fe400078a08ff */
[----:B------:R-:W-:Y:S02]  /*3360*/  CS2R R52, SRZ ;  /* 0x0000000000347805 */ /* 0x000fe4000001ff00 */
[-C--:B------:R-:W-:Y:S01]  /*3370*/  LEA R223, P4, R64, R8.reuse, 0x1 ;  /* 0x0000000840df7211 */ /* 0x080fe200078808ff */
[----:B------:R-:W-:Y:S01]  /*3380*/  STL [R1], RZ ;  /* 0x000000ff01007387 */ /* 0x000fe20000100800 */
[-C--:B------:R-:W-:Y:S01]  /*3390*/  LEA R221, P3, R66, R8.reuse, 0x1 ;  /* 0x0000000842dd7211 */ /* 0x080fe200078608ff */
[----:B0-----:R-:W0:Y:S01]  /*33a0*/  LDC R7, c[0x0][0x238] ;  /* 0x00008e00ff077b82 */ /* 0x001e220000000800 */
[-C--:B------:R-:W-:Y:S01]  /*33b0*/  LEA R219, P2, R68, R8.reuse, 0x1 ;  /* 0x0000000844db7211 */ /* 0x080fe200078408ff */
[----:B------:R-:W-:Y:S01]  /*33c0*/  STL [R1+0x4], RZ ;  /* 0x000004ff01007387 */ /* 0x000fe20000100800 */
[----:B------:R-:W-:-:S02]  /*33d0*/  LEA R217, P1, R25, R8, 0x1 ;  /* 0x0000000819d97211 */ /* 0x000fc400078208ff */
[----:B------:R-:W-:Y:S01]  /*33e0*/  LOP3.LUT R10, R0, 0x1f, RZ, 0xc0, !PT ;  /* 0x0000001f000a7812 */ /* 0x000fe200078ec0ff */
[----:B------:R-:W-:Y:S01]  /*33f0*/  STL [R1+0x8], RZ ;  /* 0x000008ff01007387 */ /* 0x000fe20000100800 */
[C---:B-1----:R-:W-:Y:S01]  /*3400*/  LOP3.LUT R230, R4.reuse, 0x20, RZ, 0x3c, !PT ;  /* 0x0000002004e67812 */ /* 0x042fe200078e3cff */
[----:B------:R-:W1:Y:S01]  /*3410*/  LDC R8, c[0x0][0x23c] ;  /* 0x00008f00ff087b82 */ /* 0x000e620000000800 */
[C---:B------:R-:W-:Y:S01]  /*3420*/  LOP3.LUT R231, R4.reuse, 0x10, RZ, 0x3c, !PT ;  /* 0x0000001004e77812 */ /* 0x040fe200078e3cff */
[----:B------:R-:W-:Y:S01]  /*3430*/  STL [R1+0xc], RZ ;  /* 0x00000cff01007387 */ /* 0x000fe20000100800 */
[----:B------:R-:W-:Y:S01]  /*3440*/  LOP3.LUT R230, R4, 0x40, RZ, 0x3c, !PT ;  /* 0x0000004004e67812 */ /* 0x000fe200078e3cff */
[----:B------:R-:W-:Y:S01]  /*3450*/  IMAD.U32 R0, RZ, RZ, UR7 ;  /* 0x00000007ff007e24 */ /* 0x000fe2000f8e00ff */
[-C--:B------:R-:W-:Y:S01]  /*3460*/  LEA.HI.X.SX32 R228, R58, R9.reuse, 0x1, P0 ;  /* 0x000000093ae47211 */ /* 0x080fe200000f0eff */
[----:B------:R-:W-:Y:S01]  /*3470*/  STL [R1+0x10], RZ ;  /* 0x000010ff01007387 */ /* 0x000fe20000100800 */
[----:B------:R-:W-:-:S02]  /*3480*/  LEA.HI.X.SX32 R226, R60, R9, 0x1, P6 ;  /* 0x000000093ce27211 */ /* 0x000fc400030f0eff */
[----:B------:R-:W-:Y:S02]  /*3490*/  CS2R R58, SRZ ;  /* 0x00000000003a7805 */ /* 0x000fe4000001ff00 */
[-C--:B------:R-:W-:Y:S01]  /*34a0*/  LEA.HI.X.SX32 R224, R62, R9.reuse, 0x1, P5 ;  /* 0x000000093ee07211 */ /* 0x080fe200028f0eff */
[----:B------:R-:W-:Y:S01]  /*34b0*/  STL [R1+0x14], RZ ;  /* 0x000014ff01007387 */ /* 0x000fe20000100800 */
[-C--:B------:R-:W-:Y:S02]  /*34c0*/  LEA.HI.X.SX32 R222, R64, R9.reuse, 0x1, P4 ;  /* 0x0000000940de7211 */ /* 0x080fe400020f0eff */
[----:B------:R-:W-:Y:S02]  /*34d0*/  CS2R R60, SRZ ;  /* 0x00000000003c7805 */ /* 0x000fe4000001ff00 */
[-C--:B------:R-:W-:Y:S01]  /*34e0*/  LEA.HI.X.SX32 R220, R66, R9.reuse, 0x1, P3 ;  /* 0x0000000942dc7211 */ /* 0x080fe200018f0eff */
[----:B------:R-:W-:Y:S01]  /*34f0*/  STL [R1+0x18], RZ ;  /* 0x000018ff01007387 */ /* 0x000fe20000100800 */
[-C--:B------:R-:W-:Y:S01]  /*3500*/  LEA.HI.X.SX32 R218, R68, R9.reuse, 0x1, P2 ;  /* 0x0000000944da7211 */ /* 0x080fe200010f0eff */
[----:B0-----:R-:W-:Y:S01]  /*3510*/  IMAD R11, R7, 0x1c, RZ ;  /* 0x0000001c070b7824 */ /* 0x001fe200078e02ff */
[----:B------:R-:W-:Y:S01]  /*3520*/  LEA.HI.X.SX32 R216, R25, R9, 0x1, P1 ;  /* 0x0000000919d87211 */ /* 0x000fe200008f0eff */
[----:B------:R-:W-:Y:S01]  /*3530*/  STL [R1+0x1c], RZ ;  /* 0x00001cff01007387 */ /* 0x000fe20000100800 */
[C---:B------:R-:W-:Y:S01]  /*3540*/  IMAD R9, R7.reuse, 0x1e, RZ ;  /* 0x0000001e07097824 */ /* 0x040fe200078e02ff */
[----:B------:R-:W-:Y:S01]  /*3550*/  CS2R R24, SRZ ;  /* 0x0000000000187805 */ /* 0x000fe2000001ff00 */
[C---:B------:R-:W-:Y:S01]  /*3560*/  IMAD R12, R7.reuse, 0x1b, RZ ;  /* 0x0000001b070c7824 */ /* 0x040fe200078e02ff */
[----:B------:R-:W-:Y:S01]  /*3570*/  STL [R1+0x20], RZ ;  /* 0x000020ff01007387 */ /* 0x000fe20000100800 */
[C---:B------:R-:W-:Y:S01]  /*3580*/  IMAD R13, R7.reuse, 0x1a, RZ ;  /* 0x0000001a070d7824 */ /* 0x040fe200078e02ff */
[----:B------:R-:W-:Y:S01]  /*3590*/  CS2R R62, SRZ ;  /* 0x00000000003e7805 */ /* 0x000fe2000001ff00 */
[----:B-1----:R-:W-:Y:S01]  /*35a0*/  IMAD R10, R10, R8, RZ ;  /* 0x000000080a0a7224 */ /* 0x002fe200078e02ff */
[----:B------:R-:W-:Y:S01]  /*35b0*/  STL [R1+0x24], RZ ;  /* 0x000024ff01007387 */ /* 0x000fe20000100800 */
[C---:B------:R-:W-:Y:S01]  /*35c0*/  IMAD R8, R7.reuse, 0x1f, RZ ;  /* 0x0000001f07087824 */ /* 0x040fe200078e02ff */
[----:B------:R-:W-:Y:S01]  /*35d0*/  CS2R R64, SRZ ;  /* 0x0000000000407805 */ /* 0x000fe2000001ff00 */
[----:B------:R-:W-:Y:S01]  /*35e0*/  IMAD R10, R7, 0x1d, RZ ;  /* 0x0000001d070a7824 */ /* 0x000fe200078e02ff */
[----:B------:R-:W-:Y:S01]  /*35f0*/  STL [R1+0x28], RZ ;  /* 0x000028ff01007387 */ /* 0x000fe20000100800 */
[----:B------:R-:W-:Y:S01]  /*3600*/  IMAD.WIDE R230, R8, 0x2, R232 ;  /* 0x0000000208e67825 */ /* 0x000fe200078e02e8 */
[----:B------:R-:W-:-:S02]  /*3610*/  CS2R R66, SRZ ;  /* 0x0000000000427805 */ /* 0x000fc4000001ff00 */
[----:B------:R-:W-:Y:S01]  /*3620*/  CS2R R68, SRZ ;  /* 0x0000000000447805 */ /* 0x000fe2000001ff00 */
[----:B------:R-:W-:Y:S01]  /*3630*/  STL [R1+0x2c], RZ ;  /* 0x00002cff01007387 */ /* 0x000fe20000100800 */
[C---:B------:R-:W-:Y:S02]  /*3640*/  IMAD R14, R7.reuse, 0x19, RZ ;  /* 0x00000019070e7824 */ /* 0x040fe400078e02ff */
[C---:B------:R-:W-:Y:S01]  /*3650*/  IMAD R15, R7.reuse, 0x18, RZ ;  /* 0x00000018070f7824 */ /* 0x040fe200078e02ff */
[----:B------:R-:W-:Y:S01]  /*3660*/  STL [R1+0x30], RZ ;  /* 0x000030ff01007387 */ /* 0x000fe20000100800 */
[C---:B------:R-:W-:Y:S02]  /*3670*/  IMAD R16, R7.reuse, 0x17, RZ ;  /* 0x0000001707107824 */ /* 0x040fe400078e02ff */
[C---:B------:R-:W-:Y:S01]  /*3680*/  IMAD R17, R7.reuse, 0x16, RZ ;  /* 0x0000001607117824 */ /* 0x040fe200078e02ff */
[----:B------:R-:W-:Y:S01]  /*3690*/  STL [R1+0x34], RZ ;  /* 0x000034ff01007387 */ /* 0x000fe20000100800 */
[----:B------:R-:W-:-:S02]  /*36a0*/  IMAD R18, R7, 0x15, RZ ;  /* 0x0000001507127824 */ /* 0x000fc400078e02ff */
[C---:B------:R-:W-:Y:S01]  /*36b0*/  IMAD R19, R7.reuse, 0x14, RZ ;  /* 0x0000001407137824 */ /* 0x040fe200078e02ff */
[----:B------:R-:W-:Y:S01]  /*36c0*/  STL [R1+0x38], RZ ;  /* 0x000038ff01007387 */ /* 0x000fe20000100800 */
[C---:B------:R-:W-:Y:S02]  /*36d0*/  IMAD R20, R7.reuse, 0x13, RZ ;  /* 0x0000001307147824 */ /* 0x040fe400078e02ff */
[C---:B------:R-:W-:Y:S01]  /*36e0*/  IMAD R21, R7.reuse, 0x12, RZ ;  /* 0x0000001207157824 */ /* 0x040fe200078e02ff */
[----:B------:R-:W-:Y:S01]  /*36f0*/  STL [R1+0x3c], RZ ;  /* 0x00003cff01007387 */ /* 0x000fe20000100800 */
[C---:B------:R-:W-:Y:S02]  /*3700*/  IMAD R22, R7.reuse, 0x11, RZ ;  /* 0x0000001107167824 */ /* 0x040fe400078e02ff */
[C---:B------:R-:W-:Y:S01]  /*3710*/  IMAD.SHL.U32 R23, R7.reuse, 0x10, RZ ;  /* 0x0000001007177824 */ /* 0x040fe200078e00ff */
[----:B------:R-:W-:Y:S01]  /*3720*/  STL [R1+0x40], RZ ;  /* 0x000040ff01007387 */ /* 0x000fe20000100800 */
[----:B------:R-:W-:-:S02]  /*3730*/  IMAD R251, R7, 0xf, RZ ;  /* 0x0000000f07fb7824 */ /* 0x000fc400078e02ff */
[----:B------:R-:W-:Y:S01]  /*3740*/  IMAD R252, R7, 0xe, RZ ;  /* 0x0000000e07fc7824 */ /* 0x000fe200078e02ff */
[----:B------:R-:W-:Y:S04]  /*3750*/  STL [R1+0x44], RZ ;  /* 0x000044ff01007387 */ /* 0x000fe80000100800 */
        /* <DEDUP_REMOVED lines=46> */
[----:B------:R0:W-:Y:S04]  /*3a40*/  STL [R1+0x398], R2 ;  /* 0x0003980201007387 */ /* 0x0001e80000100800 */
[----:B------:R-:W-:Y:S01]  /*3a50*/  STL.64 [R1+0x110], R232 ;  /* 0x000110e801007387 */ /* 0x000fe20000100a00 */
[----:B0-----:R-:W-:-:S02]  /*3a60*/  LOP3.LUT R2, R4, 0x30, RZ, 0x3c, !PT ;  /* 0x0000003004027812 */ /* 0x001fc400078e3cff */
[C---:B------:R-:W-:Y:S02]  /*3a70*/  LOP3.LUT R2, R4.reuse, 0x50, RZ, 0x3c, !PT ;  /* 0x0000005004027812 */ /* 0x040fe400078e3cff */
[----:B------:R-:W-:Y:S01]  /*3a80*/  LOP3.LUT R2, R4, 0x60, RZ, 0x3c, !PT ;  /* 0x0000006004027812 */ /* 0x000fe200078e3cff */
[----:B------:R-:W-:-:S05]  /*3a90*/  IMAD.WIDE R2, R3, 0x2, RZ ;  /* 0x0000000203027825 */ /* 0x000fca00078e02ff */
[----:B------:R-:W-:Y:S04]  /*3aa0*/  STL.64 [R1+0x108], R2 ;  /* 0x0001080201007387 */ /* 0x000fe80000100a00 */
[----:B------:R0:W-:Y:S02]  /*3ab0*/  STL.64 [R1+0x330], R230 ;  /* 0x000330e601007387 */ /* 0x0001e40000100a00 */
[----:B0-----:R-:W-:-:S05]  /*3ac0*/  IMAD.WIDE R230, R8, 0x2, R2 ;  /* 0x0000000208e67825 */ /* 0x001fca00078e0202 */
[----:B------:R0:W-:Y:S02]  /*3ad0*/  STL.64 [R1+0x328], R230 ;  /* 0x000328e601007387 */ /* 0x0001e40000100a00 */
[----:B0-----:R-:W-:-:S04]  /*3ae0*/  IMAD.WIDE R230, R9, 0x2, R232 ;  /* 0x0000000209e67825 */ /* 0x001fc800078e02e8 */
[----:B------:R-:W-:Y:S01]  /*3af0*/  IMAD.WIDE R8, R9, 0x2, R2 ;  /* 0x0000000209087825 */ /* 0x000fe200078e0202 */
[----:B------:R0:W-:Y:S04]  /*3b00*/  STL.64 [R1+0x320], R230 ;  /* 0x000320e601007387 */ /* 0x0001e80000100a00 */
[----:B0-----:R0:W5:Y:S01]  /*3b10*/  LDL.LU.64 R230, [R1+0x430] ;  /* 0x0004300001e67983 */ /* 0x0011620000300a00 */
[----:B------:R-:W-:-:S03]  /*3b20*/  IMAD R6, R7, 0xd, RZ ;  /* 0x0000000d07067824 */ /* 0x000fc600078e02ff */
[----:B------:R1:W-:Y:S02]  /*3b30*/  STL.64 [R1+0x318], R8 ;  /* 0x0003180801007387 */ /* 0x0003e40000100a00 */
[----:B-1----:R-:W-:-:S05]  /*3b40*/  IMAD.WIDE R8, R10, 0x2, R232 ;  /* 0x000000020a087825 */ /* 0x002fca00078e02e8 */
[----:B------:R1:W-:Y:S02]  /*3b50*/  STL.64 [R1+0x310], R8 ;  /* 0x0003100801007387 */ /* 0x0003e40000100a00 */
[----:B-1----:R-:W-:-:S05]  /*3b60*/  IMAD.WIDE R8, R10, 0x2, R2 ;  /* 0x000000020a087825 */ /* 0x002fca00078e0202 */
[----:B------:R1:W-:Y:S02]  /*3b70*/  STL.64 [R1+0x308], R8 ;  /* 0x0003080801007387 */ /* 0x0003e40000100a00 */
[----:B-1----:R-:W-:-:S04]  /*3b80*/  IMAD.WIDE R8, R11, 0x2, R232 ;  /* 0x000000020b087825 */ /* 0x002fc800078e02e8 */
[----:B------:R-:W-:Y:S01]  /*3b90*/  IMAD.WIDE R10, R11, 0x2, R2 ;  /* 0x000000020b0a7825 */ /* 0x000fe200078e0202 */
[----:B------:R1:W-:Y:S04]  /*3ba0*/  STL.64 [R1+0x300], R8 ;  /* 0x0003000801007387 */ /* 0x0003e80000100a00 */
[----:B------:R2:W-:Y:S01]  /*3bb0*/  STL.64 [R1+0x2f8], R10 ;  /* 0x0002f80a01007387 */ /* 0x0005e20000100a00 */
[----:B-1----:R-:W-:-:S04]  /*3bc0*/  IMAD.WIDE R8, R12, 0x2, R232 ;  /* 0x000000020c087825 */ /* 0x002fc800078e02e8 */
[----:B--2---:R-:W-:Y:S01]  /*3bd0*/  IMAD.WIDE R10, R12, 0x2, R2 ;  /* 0x000000020c0a7825 */ /* 0x004fe200078e0202 */
[----:B------:R1:W-:Y:S04]  /*3be0*/  STL.64 [R1+0x2f0], R8 ;  /* 0x0002f00801007387 */ /* 0x0003e80000100a00 */
[----:B------:R2:W-:Y:S01]  /*3bf0*/  STL.64 [R1+0x2e8], R10 ;  /* 0x0002e80a01007387 */ /* 0x0005e20000100a00 */
[----:B-1----:R-:W-:-:S04]  /*3c00*/  IMAD.WIDE R8, R13, 0x2, R232 ;  /* 0x000000020d087825 */ /* 0x002fc800078e02e8 */
[--C-:B--2---:R-:W-:Y:S01]  /*3c10*/  IMAD.WIDE R10, R13, 0x2, R2.reuse ;  /* 0x000000020d0a7825 */ /* 0x104fe200078e0202 */
[----:B------:R1:W-:Y:S03]  /*3c20*/  STL.64 [R1+0x2e0], R8 ;  /* 0x0002e00801007387 */ /* 0x0003e60000100a00 */
[C---:B------:R-:W-:Y:S01]  /*3c30*/  IMAD.WIDE R12, R14.reuse, 0x2, R2 ;  /* 0x000000020e0c7825 */ /* 0x040fe200078e0202 */
[----:B------:R2:W-:Y:S03]  /*3c40*/  STL.64 [R1+0x2d8], R10 ;  /* 0x0002d80a01007387 */ /* 0x0005e60000100a00 */
[----:B-1----:R-:W-:-:S04]  /*3c50*/  IMAD.WIDE R8, R14, 0x2, R232 ;  /* 0x000000020e087825 */ /* 0x002fc800078e02e8 */
[C---:B--2---:R-:W-:Y:S01]  /*3c60*/  IMAD.WIDE R10, R15.reuse, 0x2, R232 ;  /* 0x000000020f0a7825 */ /* 0x044fe200078e02e8 */
[----:B------:R1:W-:Y:S04]  /*3c70*/  STL.64 [R1+0x2d0], R8 ;  /* 0x0002d00801007387 */ /* 0x0003e80000100a00 */
[----:B------:R2:W-:Y:S04]  /*3c80*/  STL.64 [R1+0x2c8], R12 ;  /* 0x0002c80c01007387 */ /* 0x0005e80000100a00 */
[----:B------:R3:W-:Y:S01]  /*3c90*/  STL.64 [R1+0x2c0], R10 ;  /* 0x0002c00a01007387 */ /* 0x0007e20000100a00 */
[----:B-1----:R-:W-:-:S04]  /*3ca0*/  IMAD.WIDE R8, R15, 0x2, R2 ;  /* 0x000000020f087825 */ /* 0x002fc800078e0202 */
[C---:B--2---:R-:W-:Y:S01]  /*3cb0*/  IMAD.WIDE R12, R16.reuse, 0x2, R232 ;  /* 0x00000002100c7825 */ /* 0x044fe200078e02e8 */
[----:B------:R1:W-:Y:S03]  /*3cc0*/  STL.64 [R1+0x2b8], R8 ;  /* 0x0002b80801007387 */ /* 0x0003e60000100a00 */
[----:B---3--:R-:W-:Y:S01]  /*3cd0*/  IMAD.WIDE R10, R16, 0x2, R2 ;  /* 0x00000002100a7825 */ /* 0x008fe200078e0202 */
[----:B------:R2:W-:Y:S04]  /*3ce0*/  STL.64 [R1+0x2b0], R12 ;  /* 0x0002b00c01007387 */ /* 0x0005e80000100a00 */
[----:B------:R3:W-:Y:S01]  /*3cf0*/  STL.64 [R1+0x2a8], R10 ;  /* 0x0002a80a01007387 */ /* 0x0007e20000100a00 */
[----:B-1----:R-:W-:-:S04]  /*3d00*/  IMAD.WIDE R8, R17, 0x2, R232 ;  /* 0x0000000211087825 */ /* 0x002fc800078e02e8 */
[----:B--2---:R-:W-:Y:S01]  /*3d10*/  IMAD.WIDE R12, R17, 0x2, R2 ;  /* 0x00000002110c7825 */ /* 0x004fe200078e0202 */
[----:B------:R1:W-:Y:S03]  /*3d20*/  STL.64 [R1+0x2a0], R8 ;  /* 0x0002a00801007387 */ /* 0x0003e60000100a00 */
[C---:B---3--:R-:W-:Y:S01]  /*3d30*/  IMAD.WIDE R10, R18.reuse, 0x2, R232 ;  /* 0x00000002120a7825 */ /* 0x048fe200078e02e8 */
        /* <DEDUP_REMOVED lines=29> */
[----:B---3--:R-:W-:-:S05]  /*3f10*/  IMAD.WIDE R10, R252, 0x2, R232 ;  /* 0x00000002fc0a7825 */ /* 0x008fca00078e02e8 */
[----:B------:R2:W-:Y:S01]  /*3f20*/  STL.64 [R1+0x220], R10 ;  /* 0x0002200a01007387 */ /* 0x0005e20000100a00 */
[----:B-1----:R-:W-:-:S03]  /*3f30*/  IMAD R8, R7, 0xc, RZ ;  /* 0x0000000c07087824 */ /* 0x002fc600078e02ff */
[----:B------:R1:W-:Y:S01]  /*3f40*/  STL.64 [R1+0x218], R12 ;  /* 0x0002180c01007387 */ /* 0x0003e20000100a00 */
[----:B------:R-:W-:Y:S02]  /*3f50*/  IMAD.SHL.U32 R9, R7, 0x4, RZ ;  /* 0x0000000407097824 */ /* 0x000fe400078e00ff */
[----:B--2---:R-:W-:-:S04]  /*3f60*/  IMAD.WIDE R10, R6, 0x2, R232 ;  /* 0x00000002060a7825 */ /* 0x004fc800078e02e8 */
[----:B-1----:R-:W-:Y:S01]  /*3f70*/  IMAD.WIDE R12, R6, 0x2, R2 ;  /* 0x00000002060c7825 */ /* 0x002fe200078e0202 */
[----:B------:R1:W-:Y:S03]  /*3f80*/  STL.64 [R1+0x210], R10 ;  /* 0x0002100a01007387 */ /* 0x0003e60000100a00 */
[----:B------:R-:W-:Y:S01]  /*3f90*/  IMAD R6, R7, 0xb, RZ ;  /* 0x0000000b07067824 */ /* 0x000fe200078e02ff */
[----:B------:R2:W-:Y:S01]  /*3fa0*/  STL.64 [R1+0x208], R12 ;  /* 0x0002080c01007387 */ /* 0x0005e20000100a00 */
[----:B-1----:R-:W-:-:S04]  /*3fb0*/  IMAD.WIDE R10, R8, 0x2, R232 ;  /* 0x00000002080a7825 */ /* 0x002fc800078e02e8 */
[----:B--2---:R-:W-:Y:S01]  /*3fc0*/  IMAD.WIDE R12, R8, 0x2, R2 ;  /* 0x00000002080c7825 */ /* 0x004fe200078e0202 */
        /* <DEDUP_REMOVED lines=11> */
[----:B------:R-:W-:Y:S01]  /*4080*/  IMAD.SHL.U32 R8, R7, 0x8, RZ ;  /* 0x0000000807087824 */ /* 0x000fe200078e00ff */
        /* <DEDUP_REMOVED lines=28> */
[----:B------:R1:W-:Y:S04]  /*4250*/  STL.64 [R1+0x180], R10 ;  /* 0x0001800a01007387 */ /* 0x0003e80000100a00 */
[----:B------:R2:W-:Y:S01]  /*4260*/  STL.64 [R1+0x178], R12 ;  /* 0x0001780c01007387 */ /* 0x0005e20000100a00 */
[----:B-1----:R-:W-:-:S04]  /*4270*/  IMAD.WIDE R10, R8, 0x2, R232 ;  /* 0x00000002080a7825 */ /* 0x002fc800078e02e8 */
[----:B------:R-:W-:Y:S01]  /*4280*/  IMAD.WIDE R8, R8, 0x2, R2 ;  /* 0x0000000208087825 */ /* 0x000fe200078e0202 */
[----:B------:R1:W-:Y:S03]  /*4290*/  STL.64 [R1+0x170], R10 ;  /* 0x0001700a01007387 */ /* 0x0003e60000100a00 */
[C---:B--2---:R-:W-:Y:S01]  /*42a0*/  IMAD.WIDE R12, R6.reuse, 0x2, R232 ;  /* 0x00000002060c7825 */ /* 0x044fe200078e02e8 */
[----:B------:R2:W-:Y:S04]  /*42b0*/  STL.64 [R1+0x168], R8 ;  /* 0x0001680801007387 */ /* 0x0005e80000100a00 */
[----:B------:R0:W-:Y:S01]  /*42c0*/  STL.64 [R1+0x160], R12 ;  /* 0x0001600c01007387 */ /* 0x0001e20000100a00 */
[----:B-1----:R-:W-:-:S04]  /*42d0*/  IMAD.WIDE R10, R6, 0x2, R2 ;  /* 0x00000002060a7825 */ /* 0x002fc800078e0202 */
[C---:B--2---:R-:W-:Y:S02]  /*42e0*/  IMAD.WIDE R8, R7.reuse, 0x2, R232 ;  /* 0x0000000207087825 */ /* 0x044fe400078e02e8 */
[----:B------:R0:W5:Y:S01]  /*42f0*/  LDL.LU.64 R232, [R1+0x428] ;  /* 0x0004280001e87983 */ /* 0x0001620000300a00 */
[----:B------:R-:W-:Y:S01]  /*4300*/  UMOV UR6, UR4 ;  /* 0x0000000400067c82 */ /* 0x000fe20008000000 */
[----:B------:R-:W-:Y:S01]  /*4310*/  IMAD.WIDE R6, R7, 0x2, R2 ;  /* 0x0000000207067825 */ /* 0x000fe200078e0202 */
[----:B------:R-:W-:Y:S01]  /*4320*/  UMOV UR7, 0x80000020 ;  /* 0x8000002000077882 */ /* 0x000fe20000000000 */
[----:B------:R0:W-:Y:S02]  /*4330*/  STL.64 [R1+0x158], R10 ;  /* 0x0001580a01007387 */ /* 0x0001e40000100a00 */
[----:B------:R-:W-:Y:S02]  /*4340*/  IMAD.U32 R2, RZ, RZ, UR18 ;  /* 0x00000012ff027e24 */ /* 0x000fe4000f8e00ff */
[----:B------:R0:W-:Y:S01]  /*4350*/  STL.64 [R1+0x150], R8 ;  /* 0x0001500801007387 */ /* 0x0001e20000100a00 */
[----:B------:R-:W-:-:S03]  /*4360*/  IMAD.U32 R3, RZ, RZ, UR19 ;  /* 0x00000013ff037e24 */ /* 0x000fc6000f8e00ff */
[----:B------:R0:W-:Y:S04]  /*4370*/  STL.64 [R1+0x148], R6 ;  /* 0x0001480601007387 */ /* 0x0001e80000100a00 */
.L_x_1:
[----:B0-----:R-:W2:Y:S04]  /*4380*/  LDL.64 R10, [R1+0x108] ;  /* 0x00010800010a7983 */ /* 0x001ea80000100a00 */
[----:B------:R-:W-:Y:S04]  /*4390*/  STL [R1+0x5a8], R129 ;  /* 0x0005a88101007387 */ /* 0x000fe80000100800 */
        /* <DEDUP_REMOVED lines=22> */
[----:B------:R0:W-:Y:S04]  /*4500*/  STL.64 [R1+0x548], R86 ;  /* 0x0005485601007387 */ /* 0x0001e80000100a00 */
[----:B0-----:R-:W3:Y:S04]  /*4510*/  LDL.64 R86, [R1+0x150] ;  /* 0x0001500001567983 */ /* 0x001ee80000100a00 */
[----:B------:R0:W-:Y:S04]  /*4520*/  STL.64 [R1+0x540], R84 ;  /* 0x0005405401007387 */ /* 0x0001e80000100a00 */
[----:B0-----:R-:W4:Y:S04]  /*4530*/  LDL.64 R84, [R1+0x148] ;  /* 0x0001480001547983 */ /* 0x001f280000100a00 */
[----:B------:R0:W-:Y:S04]  /*4540*/  STL.64 [R1+0x538], R82 ;  /* 0x0005385201007387 */ /* 0x0001e80000100a00 */
[----:B0-----:R-:W3:Y:S01]  /*4550*/  LDL.64 R82, [R1+0x110] ;  /* 0x0001100001527983 */ /* 0x001ee20000100a00 */
[----:B------:R-:W-:-:S03]  /*4560*/  ISETP.GT.AND P2, PT, R0, RZ, PT ;  /* 0x000000ff0000720c */ /* 0x000fc60003f44270 */
[----:B------:R-:W-:Y:S04]  /*4570*/  STL.64 [R1+0x530], R80 ;  /* 0x0005305001007387 */ /* 0x000fe80000100a00 */
[----:B------:R-:W-:Y:S04]  /*4580*/  STL.64 [R1+0x528], R78 ;  /* 0x0005284e01007387 */ /* 0x000fe80000100a00 */
[----:B------:R-:W-:Y:S04]  /*4590*/  STL.64 [R1+0x520], R76 ;  /* 0x0005204c01007387 */ /* 0x000fe80000100a00 */
[----:B------:R-:W-:Y:S04]  /*45a0*/  STL.64 [R1+0x518], R74 ;  /* 0x0005184a01007387 */ /* 0x000fe80000100a00 */
[----:B------:R-:W-:Y:S04]  /*45b0*/  STL.64 [R1+0x510], R72 ;  /* 0x0005104801007387 */ /* 0x000fe80000100a00 */
[----:B------:R0:W-:Y:S04]  /*45c0*/  STL.64 [R1+0x508], R70 ;  /* 0x0005084601007387 */ /* 0x0001e80000100a00 */
[----:B------:R-:W-:Y:S04]  /*45d0*/  STL.64 [R1+0x500], R68 ;  /* 0x0005004401007387 */ /* 0x000fe80000100a00 */
[----:B------:R-:W-:Y:S04]  /*45e0*/  STL.64 [R1+0x4f8], R66 ;  /* 0x0004f84201007387 */ /* 0x000fe80000100a00 */
[----:B------:R-:W-:Y:S01]  /*45f0*/  STL.64 [R1+0x4f0], R64 ;  /* 0x0004f04001007387 */ /* 0x000fe20000100a00 */
[----:B--2---:R-:W-:-:S03]  /*4600*/  IADD3 R6, P1, R10, R2, RZ ;  /* 0x000000020a067210 */ /* 0x004fc60007f3e0ff */
[----:B------:R-:W-:Y:S01]  /*4610*/  STL.64 [R1+0x4e8], R62 ;  /* 0x0004e83e01007387 */ /* 0x000fe20000100a00 */
[----:B---3--:R-:W-:-:S03]  /*4620*/  IADD3 R8, P0, R82, R2, RZ ;  /* 0x0000000252087210 */ /* 0x008fc60007f1e0ff */
[----:B------:R-:W-:Y:S01]  /*4630*/  STL.64 [R1+0x4e0], R60 ;  /* 0x0004e03c01007387 */ /* 0x000fe20000100a00 */
[--C-:B------:R-:W-:Y:S01]  /*4640*/  IMAD.X R7, R11, 0x1, R3.reuse, P1 ;  /* 0x000000010b077824 */ /* 0x100fe200008e0603 */
[----:B------:R-:W-:Y:S01]  /*4650*/  PRMT R18, RZ, 0x7610, R18 ;  /* 0x00007610ff127816 */ /* 0x000fe20000000012 */
[----:B0-----:R-:W0:Y:S01]  /*4660*/  LDC R70, c[0x0][0x23c] ;  /* 0x00008f00ff467b82 */ /* 0x001e220000000800 */
[----:B------:R-:W-:Y:S04]  /*4670*/  STL.64 [R1+0x4d8], R58 ;  /* 0x0004d83a01007387 */ /* 0x000fe80000100a00 */
        /* <DEDUP_REMOVED lines=17> */
[----:B-----5:R-:W-:Y:S04]  /*4790*/  STL [R1+0x448], R250 ;  /* 0x000448fa01007387 */ /* 0x020fe80000100800 */
[----:B-----5:R1:W-:Y:S04]  /*47a0*/  STL.64 [R1+0x428], R232 ;  /* 0x000428e801007387 */ /* 0x0203e80000100a00 */
[----:B------:R-:W2:Y:S01]  /*47b0*/  LDL.64 R10, [R1+0x158] ;  /* 0x00015800010a7983 */ /* 0x000ea20000100a00 */
[----:B------:R-:W-:Y:S01]  /*47c0*/  IMAD.X R9, R83, 0x1, R3, P0 ;  /* 0x0000000153097824 */ /* 0x000fe200000e0603 */
[----:B------:R-:W-:-:S02]  /*47d0*/  ISETP.GT.AND P3, PT, R0, 0x1, PT ;  /* 0x000000010000780c */ /* 0x000fc40003f64270 */
[----:B------:R-:W3:Y:S01]  /*47e0*/  LDL.64 R82, [R1+0x160] ;  /* 0x0001600001527983 */ /* 0x000ee20000100a00 */
[----:B------:R-:W-:-:S03]  /*47f0*/  PRMT R19, RZ, 0x7610, R19 ;  /* 0x00007610ff137816 */ /* 0x000fc60000000013 */
[----:B------:R-:W3:Y:S04]  /*4800*/  LDL.64 R80, [R1+0x168] ;  /* 0x0001680001507983 */ /* 0x000ee80000100a00 */
[----:B------:R-:W3:Y:S04]  /*4810*/  LDL.64 R78, [R1+0x170] ;  /* 0x00017000014e7983 */ /* 0x000ee80000100a00 */
[----:B------:R4:W3:Y:S01]  /*4820*/  @P2 LDG.E.U16 R18, desc[UR14][R6.64] ;  /* 0x0000000e06122981 */ /* 0x0008e2000c1e1500 */
[----:B------:R-:W-:-:S03]  /*4830*/  PRMT R22, RZ, 0x7610, R22 ;  /* 0x00007610ff167816 */ /* 0x000fc60000000016 */
[----:B------:R0:W3:Y:S01]  /*4840*/  @P2 LDG.E.U16 R19, desc[UR14][R8.64] ;  /* 0x0000000e08132981 */ /* 0x0000e2000c1e1500 */
[----:B------:R-:W-:Y:S02]  /*4850*/  PRMT R23, RZ, 0x7610, R23 ;  /* 0x00007610ff177816 */ /* 0x000fe40000000017 */
[----:B------:R-:W-:Y:S01]  /*4860*/  PRMT R77, RZ, 0x7610, R77 ;  /* 0x00007610ff4d7816 */ /* 0x000fe2000000004d */
[----:B-1----:R-:W3:Y:S01]  /*4870*/  LDL.64 R232, [R1+0x308] ;  /* 0x0003080001e87983 */ /* 0x002ee20000100a00 */
[----:B----4-:R-:W-:-:S05]  /*4880*/  IADD3 R6, P1, R84, R2, RZ ;  /* 0x0000000254067210 */ /* 0x010fca0007f3e0ff */
[--C-:B------:R-:W-:Y:S01]  /*4890*/  IMAD.X R7, R85, 0x1, R3.reuse, P1 ;  /* 0x0000000155077824 */ /* 0x100fe200008e0603 */
[-C--:B0-----:R-:W-:Y:S01]  /*48a0*/  IADD3 R8, P0, R86, R2.reuse, RZ ;  /* 0x0000000256087210 */ /* 0x081fe20007f1e0ff */
[----:B------:R-:W4:Y:S04]  /*48b0*/  LDL.64 R84, [R1+0x1e0] ;  /* 0x0001e00001547983 */ /* 0x000f280000100a00 */
[----:B------:R2:W4:Y:S01]  /*48c0*/  @P3 LDG.E.U16 R22, desc[UR14][R6.64] ;  /* 0x0000000e06163981 */ /* 0x000522000c1e1500 */
[----:B------:R-:W-:Y:S01]  /*48d0*/  IMAD.X R9, R87, 0x1, R3, P0 ;  /* 0x0000000157097824 */ /* 0x000fe200000e0603 */
[----:B------:R-:W-:Y:S02]  /*48e0*/  ISETP.GT.AND P2, PT, R0, 0x2, PT ;  /* 0x000000020000780c */ /* 0x000fe40003f44270 */
[----:B------:R-:W-:Y:S01]  /*48f0*/  PRMT R76, RZ, 0x7610, R76 ;  /* 0x00007610ff4c7816 */ /* 0x000fe2000000004c */
[----:B------:R-:W4:Y:S04]  /*4900*/  LDL.64 R86, [R1+0x228] ;  /* 0x0002280001567983 */ /* 0x000f280000100a00 */
[----:B------:R3:W4:Y:S01]  /*4910*/  @P3 LDG.E.U16 R23, desc[UR14][R8.64] ;  /* 0x0000000e08173981 */ /* 0x000722000c1e1500 */
[----:B--2---:R-:W-:-:S05]  /*4920*/  IADD3 R6, P1, R10, R2, RZ ;  /* 0x000000020a067210 */ /* 0x004fca0007f3e0ff */
[----:B------:R-:W-:Y:S02]  /*4930*/  IMAD.X R7, R11, 0x1, R3, P1 ;  /* 0x000000010b077824 */ /* 0x000fe400008e0603 */
[----:B------:R-:W2:Y:S01]  /*4940*/  LDL.64 R10, [R1+0x178] ;  /* 0x00017800010a7983 */ /* 0x000ea20000100a00 */
[----:B---3--:R-:W-:-:S03]  /*4950*/  IADD3 R8, P0, R82, R2, RZ ;  /* 0x0000000252087210 */ /* 0x008fc60007f1e0ff */
[----:B------:R0:W3:Y:S02]  /*4960*/  @P2 LDG.E.U16 R77, desc[UR14][R6.64] ;  /* 0x0000000e064d2981 */ /* 0x0000e4000c1e1500 */
[----:B------:R-:W-:Y:S02]  /*4970*/  IMAD.X R9, R83, 0x1, R3, P0 ;  /* 0x0000000153097824 */ /* 0x000fe400000e0603 */
[----:B------:R-:W4:Y:S04]  /*4980*/  LDL.64 R82, [R1+0x180] ;  /* 0x0001800001527983 */ /* 0x000f280000100a00 */
[----:B------:R1:W3:Y:S01]  /*4990*/  @P2 LDG.E.U16 R76, desc[UR14][R8.64] ;  /* 0x0000000e084c2981 */ /* 0x0002e2000c1e1500 */
[----:B0-----:R-:W-:-:S05]  /*49a0*/  IADD3 R6, P1, R80, R2, RZ ;  /* 0x0000000250067210 */ /* 0x001fca0007f3e0ff */
[----:B------:R-:W-:Y:S02]  /*49b0*/  IMAD.X R7, R81, 0x1, R3, P1 ;  /* 0x0000000151077824 */ /* 0x000fe400008e0603 */
[----:B------:R-:W3:Y:S01]  /*49c0*/  LDL.64 R80, [R1+0x188] ;  /* 0x0001880001507983 */ /* 0x000ee20000100a00 */
[----:B-1----:R-:W-:-:S05]  /*49d0*/  IADD3 R8, P0, R78, R2, RZ ;  /* 0x000000024e087210 */ /* 0x002fca0007f1e0ff */
[----:B------:R-:W-:Y:S02]  /*49e0*/  IMAD.X R9, R79, 0x1, R3, P0 ;  /* 0x000000014f097824 */ /* 0x000fe400000e0603 */
[----:B------:R-:W3:Y:S01]  /*49f0*/  LDL.64 R78, [R1+0x190] ;  /* 0x00019000014e7983 */ /* 0x000ee20000100a00 */
[----:B------:R-:W-:Y:S02]  /*4a00*/  ISETP.GT.AND P3, PT, R0, 0x3, PT ;  /* 0x000000030000780c */ /* 0x000fe40003f64270 */
[----:B------:R-:W-:Y:S02]  /*4a10*/  PRMT R73, RZ, 0x7610, R73 ;  /* 0x00007610ff497816 */ /* 0x000fe40000000049 */
[----:B------:R-:W-:-:S09]  /*4a20*/  PRMT R69, RZ, 0x7610, R69 ;  /* 0x00007610ff457816 */ /* 0x000fd20000000045 */
[----:B------:R2:W3:Y:S01]  /*4a30*/  @P3 LDG.E.U16 R73, desc[UR14][R6.64] ;  /* 0x0000000e06493981 */ /* 0x0004e2000c1e1500 */
[----:B------:R-:W-:-:S03]  /*4a40*/  ISETP.GT.AND P2, PT, R0, 0x4, PT ;  /* 0x000000040000780c */ /* 0x000fc60003f44270 */
[----:B------:R4:W3:Y:S01]  /*4a50*/  @P3 LDG.E.U16 R69, desc[UR14][R8.64] ;  /* 0x0000000e08453981 */ /* 0x0008e2000c1e1500 */
[----:B------:R-:W-:Y:S02]  /*4a60*/  PRMT R62, RZ, 0x7610, R62 ;  /* 0x00007610ff3e7816 */ /* 0x000fe4000000003e */
[----:B------:R-:W-:Y:S02]  /*4a70*/  PRMT R61, RZ, 0x7610, R61 ;  /* 0x00007610ff3d7816 */ /* 0x000fe4000000003d */
[----:B--2---:R-:W-:-:S05]  /*4a80*/  IADD3 R6, P1, R10, R2, RZ ;  /* 0x000000020a067210 */ /* 0x004fca0007f3e0ff */
[----:B------:R-:W-:Y:S02]  /*4a90*/  IMAD.X R7, R11, 0x1, R3, P1 ;  /* 0x000000010b077824 */ /* 0x000fe400008e0603 */
[----:B------:R-:W2:Y:S01]  /*4aa0*/  LDL.64 R10, [R1+0x198] ;  /* 0x00019800010a7983 */ /* 0x000ea20000100a00 */
[----:B----4-:R-:W-:-:S03]  /*4ab0*/  IADD3 R8, P0, R82, R2, RZ ;  /* 0x0000000252087210 */ /* 0x010fc60007f1e0ff */
[----:B------:R3:W4:Y:S02]  /*4ac0*/  @P2 LDG.E.U16 R62, desc[UR14][R6.64] ;  /* 0x0000000e063e2981 */ /* 0x000724000c1e1500 */
[----:B------:R-:W-:Y:S02]  /*4ad0*/  IMAD.X R9, R83, 0x1, R3, P0 ;  /* 0x0000000153097824 */ /* 0x000fe400000e0603 */
[----:B------:R-:W4:Y:S04]  /*4ae0*/  LDL.64 R82, [R1+0x1a0] ;  /* 0x0001a00001527983 */ /* 0x000f280000100a00 */
[----:B------:R0:W4:Y:S01]  /*4af0*/  @P2 LDG.E.U16 R61, desc[UR14][R8.64] ;  /* 0x0000000e083d2981 */ /* 0x000122000c1e1500 */
[----:B---3--:R-:W-:-:S05]  /*4b00*/  IADD3 R6, P1, R80, R2, RZ ;  /* 0x0000000250067210 */ /* 0x008fca0007f3e0ff */
[----:B------:R-:W-:Y:S02]  /*4b10*/  IMAD.X R7, R81, 0x1, R3, P1 ;  /* 0x0000000151077824 */ /* 0x000fe400008e0603 */
[----:B------:R-:W3:Y:S01]  /*4b20*/  LDL.64 R80, [R1+0x1a8] ;  /* 0x0001a80001507983 */ /* 0x000ee20000100a00 */
[----:B0-----:R-:W-:-:S05]  /*4b30*/  IADD3 R8, P0, R78, R2, RZ ;  /* 0x000000024e087210 */ /* 0x001fca0007f1e0ff */
        /* <DEDUP_REMOVED lines=46> */
[C---:B------:R-:W-:Y:S02]  /*4e20*/  ISETP.GT.AND P3, PT, R0.reuse, 0x9, PT ;  /* 0x000000090000780c */ /* 0x040fe40003f64270 */
[----:B------:R-:W-:Y:S02]  /*4e30*/  PRMT R20, RZ, 0x7610, R20 ;  /* 0x00007610ff147816 */ /* 0x000fe40000000014 */
[----:B------:R-:W-:Y:S02]  /*4e40*/  ISETP.GT.AND P2, PT, R0, 0xa, PT ;  /* 0x0000000a0000780c */ /* 0x000fe40003f44270 */
[----:B------:R-:W-:-:S07]  /*4e50*/  PRMT R75, RZ, 0x7610, R75 ;  /* 0x00007610ff4b7816 */ /* 0x000fce000000004b */
[----:B------:R-:W3:Y:S01]  /*4e60*/  @P3 LDG.E.U16 R20, desc[UR14][R6.64] ;  /* 0x0000000e06143981 */ /* 0x000ee2000c1e1500 */
[----:B------:R-:W-:-:S06]  /*4e70*/  PRMT R21, RZ, 0x7610, R21 ;  /* 0x00007610ff157816 */ /* 0x000fcc0000000015 */
[----:B------:R0:W3:Y:S01]  /*4e80*/  @P3 LDG.E.U16 R21, desc[UR14][R8.64] ;  /* 0x0000000e08153981 */ /* 0x0000e2000c1e1500 */
[----:B------:R-:W-:Y:S02]  /*4e90*/  PRMT R72, RZ, 0x7610, R72 ;  /* 0x00007610ff487816 */ /* 0x000fe40000000048 */
[----:B0-----:R-:W-:Y:S02]  /*4ea0*/  IADD3 R8, P0, R84, R2, RZ ;  /* 0x0000000254087210 */ /* 0x001fe40007f1e0ff */
[----:B------:R-:W-:-:S03]  /*4eb0*/  ISETP.GT.AND P3, PT, R0, 0xb, PT ;  /* 0x0000000b0000780c */ /* 0x000fc60003f64270 */
[----:B------:R-:W-:Y:S01]  /*4ec0*/  IMAD.X R9, R85, 0x1, R3, P0 ;  /* 0x0000000155097824 */ /* 0x000fe200000e0603 */
[----:B------:R-:W-:Y:S01]  /*4ed0*/  PRMT R68, RZ, 0x7610, R68 ;  /* 0x00007610ff447816 */ /* 0x000fe20000000044 */
[----:B------:R-:W3:Y:S04]  /*4ee0*/  LDL.64 R84, [R1+0x218] ;  /* 0x0002180001547983 */ /* 0x000ee80000100a00 */
[----:B------:R-:W3:Y:S01]  /*4ef0*/  @P2 LDG.E.U16 R72, desc[UR14][R8.64] ;  /* 0x0000000e08482981 */ /* 0x000ee2000c1e1500 */
[----:B--2---:R-:W-:-:S05]  /*4f00*/  IADD3 R6, P1, R10, R2, RZ ;  /* 0x000000020a067210 */ /* 0x004fca0007f3e0ff */
[----:B------:R-:W-:Y:S02]  /*4f10*/  IMAD.X R7, R11, 0x1, R3, P1 ;  /* 0x000000010b077824 */ /* 0x000fe400008e0603 */
[----:B------:R-:W2:Y:S04]  /*4f20*/  LDL.64 R10, [R1+0x200] ;  /* 0x00020000010a7983 */ /* 0x000ea80000100a00 */
[----:B------:R4:W2:Y:S02]  /*4f30*/  @P2 LDG.E.U16 R75, desc[UR14][R6.64] ;  /* 0x0000000e064b2981 */ /* 0x0008a4000c1e1500 */
[----:B----4-:R-:W-:-:S05]  /*4f40*/  IADD3 R6, P1, R82, R2, RZ ;  /* 0x0000000252067210 */ /* 0x010fca0007f3e0ff */
[----:B------:R-:W-:Y:S02]  /*4f50*/  IMAD.X R7, R83, 0x1, R3, P1 ;  /* 0x0000000153077824 */ /* 0x000fe400008e0603 */
[----:B------:R-:W4:Y:S01]  /*4f60*/  LDL.64 R82, [R1+0x208] ;  /* 0x0002080001527983 */ /* 0x000f220000100a00 */
[----:B---3--:R-:W-:-:S03]  /*4f70*/  IADD3 R8, P0, R80, R2, RZ ;  /* 0x0000000250087210 */ /* 0x008fc60007f1e0ff */
[----:B------:R0:W3:Y:S02]  /*4f80*/  @P3 LDG.E.U16 R68, desc[UR14][R6.64] ;  /* 0x0000000e06443981 */ /* 0x0000e4000c1e1500 */
[----:B------:R-:W-:Y:S02]  /*4f90*/  IMAD.X R9, R81, 0x1, R3, P0 ;  /* 0x0000000151097824 */ /* 0x000fe400000e0603 */
[----:B------:R-:W3:Y:S01]  /*4fa0*/  LDL.64 R80, [R1+0x210] ;  /* 0x0002100001507983 */ /* 0x000ee20000100a00 */
[----:B0-----:R-:W-:-:S05]  /*4fb0*/  IADD3 R6, P1, R78, R2, RZ ;  /* 0x000000024e067210 */ /* 0x001fca0007f3e0ff */
[----:B------:R-:W-:Y:S02]  /*4fc0*/  IMAD.X R7, R79, 0x1, R3, P1 ;  /* 0x000000014f077824 */ /* 0x000fe400008e0603 */
[----:B------:R-:W3:Y:S01]  /*4fd0*/  LDL.64 R78, [R1+0x220] ;  /* 0x00022000014e7983 */ /* 0x000ee20000100a00 */
[----:B------:R-:W-:Y:S02]  /*4fe0*/  ISETP.GT.AND P2, PT, R0, 0xc, PT ;  /* 0x0000000c0000780c */ /* 0x000fe40003f44270 */
[----:B------:R-:W-:Y:S02]  /*4ff0*/  PRMT R60, RZ, 0x7610, R60 ;  /* 0x00007610ff3c7816 */ /* 0x000fe4000000003c */
[----:B------:R-:W-:-:S06]  /*5000*/  PRMT R67, RZ, 0x7610, R67 ;  /* 0x00007610ff437816 */ /* 0x000fcc0000000043 */
[----:B------:R2:W3:Y:S04]  /*5010*/  @P3 LDG.E.U16 R67, desc[UR14][R8.64] ;  /* 0x0000000e08433981 */ /* 0x0004e8000c1e1500 */
[----:B------:R4:W3:Y:S01]  /*5020*/  @P2 LDG.E.U16 R60, desc[UR14][R6.64] ;  /* 0x0000000e063c2981 */ /* 0x0008e2000c1e1500 */
[----:B------:R-:W-:Y:S02]  /*5030*/  ISETP.GT.AND P3, PT, R0, 0xd, PT ;  /* 0x0000000d0000780c */ /* 0x000fe40003f64270 */
[----:B------:R-:W-:Y:S02]  /*5040*/  PRMT R52, RZ, 0x7610, R52 ;  /* 0x00007610ff347816 */ /* 0x000fe40000000034 */
[----:B--2---:R-:W-:-:S05]  /*5050*/  IADD3 R8, P0, R10, R2, RZ ;  /* 0x000000020a087210 */ /* 0x004fca0007f1e0ff */
[----:B------:R-:W-:Y:S01]  /*5060*/  IMAD.X R9, R11, 0x1, R3, P0 ;  /* 0x000000010b097824 */ /* 0x000fe200000e0603 */
[----:B----4-:R-:W-:-:S05]  /*5070*/  IADD3 R6, P1, R82, R2, RZ ;  /* 0x0000000252067210 */ /* 0x010fca0007f3e0ff */
[----:B------:R-:W-:Y:S02]  /*5080*/  IMAD.X R7, R83, 0x1, R3, P1 ;  /* 0x0000000153077824 */ /* 0x000fe400008e0603 */
[----:B------:R-:W2:Y:S01]  /*5090*/  LDL.64 R82, [R1+0x230] ;  /* 0x0002300001527983 */ /* 0x000ea20000100a00 */
[----:B---3--:R-:W-:-:S03]  /*50a0*/  IADD3 R10, P0, R80, R2, RZ ;  /* 0x00000002500a7210 */ /* 0x008fc60007f1e0ff */
[----:B------:R0:W3:Y:S02]  /*50b0*/  @P3 LDG.E.U16 R52, desc[UR14][R6.64] ;  /* 0x0000000e06343981 */ /* 0x0000e4000c1e1500 */
[----:B------:R-:W-:Y:S02]  /*50c0*/  IMAD.X R11, R81, 0x1, R3, P0 ;  /* 0x00000001510b7824 */ /* 0x000fe400000e0603 */
[----:B------:R-:W4:Y:S01]  /*50d0*/  LDL.64 R80, [R1+0x238] ;  /* 0x0002380001507983 */ /* 0x000f220000100a00 */
[----:B0-----:R-:W-:-:S05]  /*50e0*/  IADD3 R6, P0, R78, R2, RZ ;  /* 0x000000024e067210 */ /* 0x001fca0007f1e0ff */
[----:B------:R-:W-:Y:S02]  /*50f0*/  IMAD.X R7, R79, 0x1, R3, P0 ;  /* 0x000000014f077824 */ /* 0x000fe400000e0603 */
[----:B------:R-:W3:Y:S01]  /*5100*/  LDL.64 R78, [R1+0x240] ;  /* 0x00024000014e7983 */ /* 0x000ee20000100a00 */
[----:B------:R-:W-:-:S06]  /*5110*/  PRMT R59, RZ, 0x7610, R59 ;  /* 0x00007610ff3b7816 */ /* 0x000fcc000000003b */
[----:B------:R0:W3:Y:S01]  /*5120*/  @P2 LDG.E.U16 R59, desc[UR14][R8.64] ;  /* 0x0000000e083b2981 */ /* 0x0000e2000c1e1500 */
[----:B------:R-:W-:Y:S02]  /*5130*/  ISETP.GT.AND P2, PT, R0, 0xe, PT ;  /* 0x0000000e0000780c */ /* 0x000fe40003f44270 */
[----:B------:R-:W-:Y:S02]  /*5140*/  PRMT R44, RZ, 0x7610, R44 ;  /* 0x00007610ff2c7816 */ /* 0x000fe4000000002c */
[----:B------:R-:W-:Y:S02]  /*5150*/  PRMT R43, RZ, 0x7610, R43 ;  /* 0x00007610ff2b7816 */ /* 0x000fe4000000002b */
[----:B0-----:R-:W-:Y:S02]  /*5160*/  IADD3 R8, P1, R84, R2, RZ ;  /* 0x0000000254087210 */ /* 0x001fe40007f3e0ff */
[----:B------:R-:W-:-:S05]  /*5170*/  PRMT R51, RZ, 0x7610, R51 ;  /* 0x00007610ff337816 */ /* 0x000fca0000000033 */
[----:B------:R-:W3:Y:S01]  /*5180*/  @P2 LDG.E.U16 R43, desc[UR14][R6.64] ;  /* 0x0000000e062b2981 */ /* 0x000ee2000c1e1500 */
[----:B------:R-:W-:-:S03]  /*5190*/  IMAD.X R9, R85, 0x1, R3, P1 ;  /* 0x0000000155097824 */ /* 0x000fc600008e0603 */
[----:B------:R-:W3:Y:S04]  /*51a0*/  LDL.64 R84, [R1+0x248] ;  /* 0x0002480001547983 */ /* 0x000ee80000100a00 */
[----:B------:R-:W3:Y:S04]  /*51b0*/  @P2 LDG.E.U16 R44, desc[UR14][R8.64] ;  /* 0x0000000e082c2981 */ /* 0x000ee8000c1e1500 */
[----:B------:R0:W3:Y:S01]  /*51c0*/  @P3 LDG.E.U16 R51, desc[UR14][R10.64] ;  /* 0x0000000e0a333981 */ /* 0x0000e2000c1e1500 */
[----:B------:R-:W-:Y:S02]  /*51d0*/  ISETP.GT.AND P3, PT, R0, 0xf, PT ;  /* 0x0000000f0000780c */ /* 0x000fe40003f64270 */
[----:B0-----:R-:W-:-:S05]  /*51e0*/  IADD3 R10, P1, R86, R2, RZ ;  /* 0x00000002560a7210 */ /* 0x001fca0007f3e0ff */
[----:B------:R-:W-:Y:S01]  /*51f0*/  IMAD.X R11, R87, 0x1, R3, P1 ;  /* 0x00000001570b7824 */ /* 0x000fe200008e0603 */
[----:B------:R-:W-:Y:S01]  /*5200*/  PRMT R35, RZ, 0x7610, R35 ;  /* 0x00007610ff237816 */ /* 0x000fe20000000023 */
[----:B------:R-:W3:Y:S01]  /*5210*/  LDL.64 R86, [R1+0x310] ;  /* 0x0003100001567983 */ /* 0x000ee20000100a00 */
[----:B--2---:R-:W-:-:S05]  /*5220*/  IADD3 R6, P2, R82, R2, RZ ;  /* 0x0000000252067210 */ /* 0x004fca0007f5e0ff */
[----:B------:R-:W-:Y:S02]  /*5230*/  IMAD.X R7, R83, 0x1, R3, P2 ;  /* 0x0000000153077824 */ /* 0x000fe400010e0603 */
[----:B------:R-:W2:Y:S01]  /*5240*/  LDL.64 R82, [R1+0x250] ;  /* 0x0002500001527983 */ /* 0x000ea20000100a00 */
[----:B----4-:R-:W-:-:S03]  /*5250*/  IADD3 R8, P1, R80, R2, RZ ;  /* 0x0000000250087210 */ /* 0x010fc60007f3e0ff */
[----:B------:R3:W4:Y:S02]  /*5260*/  @P3 LDG.E.U16 R35, desc[UR14][R6.64] ;  /* 0x0000000e06233981 */ /* 0x000724000c1e1500 */
[----:B------:R-:W-:Y:S02]  /*5270*/  IMAD.X R9, R81, 0x1, R3, P1 ;  /* 0x0000000151097824 */ /* 0x000fe400008e0603 */
[----:B------:R-:W4:Y:S01]  /*5280*/  LDL.64 R80, [R1+0x258] ;  /* 0x0002580001507983 */ /* 0x000f220000100a00 */
[----:B---3--:R-:W-:-:S05]  /*5290*/  IADD3 R6, P2, R78, R2, RZ ;  /* 0x000000024e067210 */ /* 0x008fca0007f5e0ff */
[----:B------:R-:W-:Y:S02]  /*52a0*/  IMAD.X R7, R79, 0x1, R3, P2 ;  /* 0x000000014f077824 */ /* 0x000fe400010e0603 */
[----:B------:R-:W3:Y:S01]  /*52b0*/  LDL.64 R78, [R1+0x260] ;  /* 0x00026000014e7983 */ /* 0x000ee20000100a00 */
[----:B------:R-:W-:Y:S02]  /*52c0*/  PRMT R36, RZ, 0x7610, R36 ;  /* 0x00007610ff247816 */ /* 0x000fe40000000024 */
[----:B------:R-:W-:-:S04]  /*52d0*/  ISETP.GT.AND P0, PT, R0, 0x10, PT ;  /* 0x000000100000780c */ /* 0x000fc80003f04270 */
[----:B------:R0:W3:Y:S01]  /*52e0*/  @P3 LDG.E.U16 R36, desc[UR14][R10.64] ;  /* 0x0000000e0a243981 */ /* 0x0000e2000c1e1500 */
[----:B------:R-:W-:Y:S02]  /*52f0*/  PRMT R13, RZ, 0x7610, R13 ;  /* 0x00007610ff0d7816 */ /* 0x000fe4000000000d */
[----:B------:R-:W-:-:S06]  /*5300*/  PRMT R12, RZ, 0x7610, R12 ;  /* 0x00007610ff0c7816 */ /* 0x000fcc000000000c */
[----:B------:R2:W3:Y:S01]  /*5310*/  @P0 LDG.E.U16 R13, desc[UR14][R8.64] ;  /* 0x0000000e080d0981 */ /* 0x0004e2000c1e1500 */
[----:B0-----:R-:W-:-:S03]  /*5320*/  IADD3 R10, P1, R84, R2, RZ ;  /* 0x00000002540a7210 */ /* 0x001fc60007f3e0ff */
[----:B------:R4:W3:Y:S02]  /*5330*/  @P0 LDG.E.U16 R12, desc[UR14][R6.64] ;  /* 0x0000000e060c0981 */ /* 0x0008e4000c1e1500 */
[----:B------:R-:W-:Y:S02]  /*5340*/  IMAD.X R11, R85, 0x1, R3, P1 ;  /* 0x00000001550b7824 */ /* 0x000fe400008e0603 */
[----:B------:R-:W3:Y:S01]  /*5350*/  LDL.64 R84, [R1+0x268] ;  /* 0x0002680001547983 */ /* 0x000ee20000100a00 */
[----:B------:R-:W-:Y:S02]  /*5360*/  ISETP.GT.AND P1, PT, R0, 0x12, PT ;  /* 0x000000120000780c */ /* 0x000fe40003f24270 */
[----:B------:R-:W-:Y:S02]  /*5370*/  PRMT R71, RZ, 0x7610, R71 ;  /* 0x00007610ff477816 */ /* 0x000fe40000000047 */
[----:B--2---:R-:W-:-:S05]  /*5380*/  IADD3 R8, P0, R82, R2, RZ ;  /* 0x0000000252087210 */ /* 0x004fca0007f1e0ff */
[----:B------:R-:W-:Y:S02]  /*5390*/  IMAD.X R9, R83, 0x1, R3, P0 ;  /* 0x0000000153097824 */ /* 0x000fe400000e0603 */
[----:B------:R-:W2:Y:S01]  /*53a0*/  LDL.64 R82, [R1+0x270] ;  /* 0x0002700001527983 */ /* 0x000ea20000100a00 */
[----:B----4-:R-:W-:-:S05]  /*53b0*/  IADD3 R6, P0, R80, R2, RZ ;  /* 0x0000000250067210 */ /* 0x010fca0007f1e0ff */
[----:B------:R-:W-:Y:S02]  /*53c0*/  IMAD.X R7, R81, 0x1, R3, P0 ;  /* 0x0000000151077824 */ /* 0x000fe400000e0603 */
[----:B------:R-:W4:Y:S04]  /*53d0*/  LDL.64 R80, [R1+0x278] ;  /* 0x0002780001507983 */ /* 0x000f280000100a00 */
[----:B------:R3:W4:Y:S02]  /*53e0*/  @P1 LDG.E.U16 R71, desc[UR14][R6.64] ;  /* 0x0000000e06471981 */ /* 0x000724000c1e1500 */
[----:B---3--:R-:W-:-:S05]  /*53f0*/  IADD3 R6, P0, R78, R2, RZ ;  /* 0x000000024e067210 */ /* 0x008fca0007f1e0ff */
[----:B------:R-:W-:Y:S02]  /*5400*/  IMAD.X R7, R79, 0x1, R3, P0 ;  /* 0x000000014f077824 */ /* 0x000fe400000e0603 */
[----:B------:R-:W3:Y:S01]  /*5410*/  LDL.64 R78, [R1+0x280] ;  /* 0x00028000014e7983 */ /* 0x000ee20000100a00 */
[----:B------:R-:W-:-:S06]  /*5420*/  PRMT R74, RZ, 0x7610, R74 ;  /* 0x00007610ff4a7816 */ /* 0x000fcc000000004a */
[----:B------:R0:W3:Y:S01]  /*5430*/  @P1 LDG.E.U16 R74, desc[UR14][R6.64] ;  /* 0x0000000e064a1981 */ /* 0x0000e2000c1e1500 */
[----:B------:R-:W-:Y:S02]  /*5440*/  ISETP.GT.AND P1, PT, R0, 0x13, PT ;  /* 0x000000130000780c */ /* 0x000fe40003f24270 */
[----:B------:R-:W-:Y:S02]  /*5450*/  PRMT R56, RZ, 0x7610, R56 ;  /* 0x00007610ff387816 */ /* 0x000fe40000000038 */
[----:B0-----:R-:W-:-:S05]  /*5460*/  IADD3 R6, P0, R84, R2, RZ ;  /* 0x0000000254067210 */ /* 0x001fca0007f1e0ff */
[----:B------:R-:W-:Y:S02]  /*5470*/  IMAD.X R7, R85, 0x1, R3, P0 ;  /* 0x0000000155077824 */ /* 0x000fe400000e0603 */
[----:B------:R-:W3:Y:S04]  /*5480*/  LDL.64 R84, [R1+0x288] ;  /* 0x0002880001547983 */ /* 0x000ee80000100a00 */
[----:B------:R2:W3:Y:S01]  /*5490*/  @P1 LDG.E.U16 R56, desc[UR14][R6.64] ;  /* 0x0000000e06381981 */ /* 0x0004e2000c1e1500 */
[----:B------:R-:W-:Y:S02]  /*54a0*/  PRMT R66, RZ, 0x7610, R66 ;  /* 0x00007610ff427816 */ /* 0x000fe40000000042 */
[----:B------:R-:W-:Y:S02]  /*54b0*/  PRMT R48, RZ, 0x7610, R48 ;  /* 0x00007610ff307816 */ /* 0x000fe40000000030 */
[----:B--2---:R-:W-:-:S05]  /*54c0*/  IADD3 R6, P0, R82, R2, RZ ;  /* 0x0000000252067210 */ /* 0x004fca0007f1e0ff */
[----:B------:R-:W-:Y:S02]  /*54d0*/  IMAD.X R7, R83, 0x1, R3, P0 ;  /* 0x0000000153077824 */ /* 0x000fe400000e0603 */
[----:B------:R-:W2:Y:S04]  /*54e0*/  LDL.64 R82, [R1+0x290] ;  /* 0x0002900001527983 */ /* 0x000ea80000100a00 */
[----:B------:R4:W2:Y:S01]  /*54f0*/  @P1 LDG.E.U16 R66, desc[UR14][R6.64] ;  /* 0x0000000e06421981 */ /* 0x0008a2000c1e1500 */
[----:B------:R-:W-:Y:S02]  /*5500*/  ISETP.GT.AND P1, PT, R0, 0x14, PT ;  /* 0x000000140000780c */ /* 0x000fe40003f24270 */
        /* <DEDUP_REMOVED lines=36> */
[----:B------:R-:W3:Y:S01]  /*5750*/  @P1 LDG.E.U16 R34, desc[UR14][R6.64] ;  /* 0x0000000e06221981 */ /* 0x000ee2000c1e1500 */
[----:B------:R-:W-:Y:S02]  /*5760*/  ISETP.GT.AND P3, PT, R0, 0x11, PT ;  /* 0x000000110000780c */ /* 0x000fe40003f64270 */
[----:B------:R-:W-:Y:S02]  /*5770*/  PRMT R33, RZ, 0x7610, R33 ;  /* 0x00007610ff217816 */ /* 0x000fe40000000021 */
[----:B------:R-:W-:-:S09]  /*5780*/  PRMT R17, RZ, 0x7610, R17 ;  /* 0x00007610ff117816 */ /* 0x000fd20000000011 */
[----:B------:R0:W3:Y:S02]  /*5790*/  @P3 LDG.E.U16 R17, desc[UR14][R8.64] ;  /* 0x0000000e08113981 */ /* 0x0000e4000c1e1500 */
[----:B0-----:R-:W-:Y:S02]  /*57a0*/  PRMT R8, RZ, 0x7610, R8 ;  /* 0x00007610ff087816 */ /* 0x001fe40000000008 */
        /* <DEDUP_REMOVED lines=12> */
[----:B------:R-:W-:Y:S02]  /*5870*/  PRMT R9, RZ, 0x7610, R9 ;  /* 0x00007610ff097816 */ /* 0x000fe40000000009 */
[----:B------:R-:W-:-:S04]  /*5880*/  PRMT R16, RZ, 0x7610, R16 ;  /* 0x00007610ff107816 */ /* 0x000fc80000000010 */
[----:B------:R0:W3:Y:S01]  /*5890*/  @P1 LDG.E.U16 R9, desc[UR14][R6.64] ;  /* 0x0000000e06091981 */ /* 0x0000e2000c1e1500 */
[----:B------:R-:W-:-:S03]  /*58a0*/  ISETP.GT.AND P1, PT, R0, 0x19, PT ;  /* 0x000000190000780c */ /* 0x000fc60003f24270 */
[----:B------:R1:W3:Y:S01]  /*58b0*/  @P3 LDG.E.U16 R16, desc[UR14][R10.64] ;  /* 0x0000000e0a103981 */ /* 0x0002e2000c1e1500 */
[----:B0-----:R-:W-:Y:S02]  /*58c0*/  IADD3 R6, P0, R84, R2, RZ ;  /* 0x0000000254067210 */ /* 0x001fe40007f1e0ff */
[----:B-1----:R-:W-:-:S03]  /*58d0*/  PRMT R10, RZ, 0x7610, R10 ;  /* 0x00007610ff0a7816 */ /* 0x002fc6000000000a */
        /* <DEDUP_REMOVED lines=44> */
[----:B------:R-:W-:-:S05]  /*5ba0*/  IMAD.X R7, R233, 0x1, R3, P0 ;  /* 0x00000001e9077824 */ /* 0x000fca00000e0603 */
[----:B------:R0:W3:Y:S01]  /*5bb0*/  @P1 LDG.E.U16 R49, desc[UR14][R6.64] ;  /* 0x0000000e06311981 */ /* 0x0000e2000c1e1500 */
[----:B------:R-:W-:Y:S02]  /*5bc0*/  PRMT R47, RZ, 0x7610, R47 ;  /* 0x00007610ff2f7816 */ /* 0x000fe4000000002f */
[----:B0-----:R-:W-:-:S05]  /*5bd0*/  IADD3 R6, P0, R86, R2, RZ ;  /* 0x0000000256067210 */ /* 0x001fca0007f1e0ff */
[----:B------:R-:W-:-:S05]  /*5be0*/  IMAD.X R7, R87, 0x1, R3, P0 ;  /* 0x0000000157077824 */ /* 0x000fca00000e0603 */
[----:B------:R0:W3:Y:S01]  /*5bf0*/  @P1 LDG.E.U16 R47, desc[UR14][R6.64] ;  /* 0x0000000e062f1981 */ /* 0x0000e2000c1e1500 */
[----:B------:R-:W-:Y:S02]  /*5c00*/  ISETP.GT.AND P1, PT, R0, 0x1e, PT ;  /* 0x0000001e0000780c */ /* 0x000fe40003f24270 */
[----:B------:R-:W-:Y:S02]  /*5c10*/  PRMT R41, RZ, 0x7610, R41 ;  /* 0x00007610ff297816 */ /* 0x000fe40000000029 */
[----:B0-----:R-:W-:-:S05]  /*5c20*/  IADD3 R6, P0, R84, R2, RZ ;  /* 0x0000000254067210 */ /* 0x001fca0007f1e0ff */
[----:B------:R-:W-:-:S05]  /*5c30*/  IMAD.X R7, R85, 0x1, R3, P0 ;  /* 0x0000000155077824 */ /* 0x000fca00000e0603 */
[----:B------:R2:W3:Y:S01]  /*5c40*/  @P1 LDG.E.U16 R41, desc[UR14][R6.64] ;  /* 0x0000000e06291981 */ /* 0x0004e2000c1e1500 */
[----:B------:R-:W-:Y:S01]  /*5c50*/  PRMT R39, RZ, 0x7610, R39 ;  /* 0x00007610ff277816 */ /* 0x000fe20000000027 */
[----:B------:R-:W0:Y:S01]  /*5c60*/  S2R R64, SR_TID.X ;  /* 0x0000000000407919 */ /* 0x000e220000002100 */
[----:B------:R-:W-:Y:S02]  /*5c70*/  PRMT R32, RZ, 0x7610, R32 ;  /* 0x00007610ff207816 */ /* 0x000fe40000000020 */
[----:B------:R-:W-:Y:S01]  /*5c80*/  PRMT R30, RZ, 0x7610, R30 ;  /* 0x00007610ff1e7816 */ /* 0x000fe2000000001e */
[----:B------:R1:W-:Y:S01]  /*5c90*/  STL.64 [R1+0x430], R2 ;  /* 0x0004300201007387 */ /* 0x0003e20000100a00 */
[----:B------:R-:W-:Y:S02]  /*5ca0*/  PRMT R29, RZ, 0x7610, R29 ;  /* 0x00007610ff1d7816 */ /* 0x000fe4000000001d */
[----:B------:R-:W-:Y:S02]  /*5cb0*/  PRMT R137, RZ, 0x7610, R137 ;  /* 0x00007610ff897816 */ /* 0x000fe40000000089 */
[----:B0-----:R-:W-:-:S04]  /*5cc0*/  LOP3.LUT R64, R64, 0x1f, RZ, 0xc0, !PT ;  /* 0x0000001f40407812 */ /* 0x001fc800078ec0ff */
[C---:B------:R-:W-:Y:S01]  /*5cd0*/  ISETP.GE.AND P2, PT, R64.reuse, R0, PT ;  /* 0x000000004000720c */ /* 0x040fe20003f46270 */
[----:B------:R-:W-:Y:S02]  /*5ce0*/  IMAD R70, R64, R70, RZ ;  /* 0x0000004640467224 */ /* 0x000fe400078e02ff */
[----:B------:R-:W-:Y:S02]  /*5cf0*/  IMAD.MOV.U32 R232, RZ, RZ, R223 ;  /* 0x000000ffffe87224 */ /* 0x000fe400078e00df */
[----:B------:R-:W-:Y:S01]  /*5d00*/  IMAD.MOV.U32 R233, RZ, RZ, R222 ;  /* 0x000000ffffe97224 */ /* 0x000fe200078e00de */
[----:B------:R-:W-:Y:S02]  /*5d10*/  LOP3.LUT R64, R4, 0x10, RZ, 0x3c, !PT ;  /* 0x0000001004407812 */ /* 0x000fe400078e3cff */
[----:B--2---:R-:W-:-:S05]  /*5d20*/  IADD3 R6, P0, R82, R2, RZ ;  /* 0x0000000252067210 */ /* 0x004fca0007f1e0ff */
[----:B------:R-:W-:-:S05]  /*5d30*/  IMAD.X R7, R83, 0x1, R3, P0 ;  /* 0x0000000153077824 */ /* 0x000fca00000e0603 */
[----:B------:R4:W2:Y:S01]  /*5d40*/  @P1 LDG.E.U16 R39, desc[UR14][R6.64] ;  /* 0x0000000e06271981 */ /* 0x0008a2000c1e1500 */
[----:B------:R-:W-:Y:S02]  /*5d50*/  ISETP.GT.AND P1, PT, R0, 0x1f, PT ;  /* 0x0000001f0000780c */ /* 0x000fe40003f24270 */
[----:B----4-:R-:W-:-:S05]  /*5d60*/  IADD3 R6, P0, R80, R2, RZ ;  /* 0x0000000250067210 */ /* 0x010fca0007f1e0ff */
[----:B------:R-:W-:-:S06]  /*5d70*/  IMAD.X R7, R81, 0x1, R3, P0 ;  /* 0x0000000151077824 */ /* 0x000fcc00000e0603 */
[----:B------:R3:W4:Y:S02]  /*5d80*/  @P1 LDG.E.U16 R32, desc[UR14][R6.64] ;  /* 0x0000000e06201981 */ /* 0x000724000c1e1500 */
[----:B---3--:R-:W-:-:S05]  /*5d90*/  IADD3 R6, P0, R78, R2, RZ ;  /* 0x000000024e067210 */ /* 0x008fca0007f1e0ff */
[----:B------:R-:W-:-:S05]  /*5da0*/  IMAD.X R7, R79, 0x1, R3, P0 ;  /* 0x000000014f077824 */ /* 0x000fca00000e0603 */
[----:B------:R0:W3:Y:S01]  /*5db0*/  @P1 LDG.E.U16 R30, desc[UR14][R6.64] ;  /* 0x0000000e061e1981 */ /* 0x0000e2000c1e1500 */
[----:B------:R-:W-:Y:S01]  /*5dc0*/  BAR.SYNC.DEFER_BLOCKING 0x0 ;  /* 0x0000000000007b1d */ /* 0x000fe20000010000 */
[----:B-1----:R-:W-:Y:S02]  /*5dd0*/  IMAD.MOV.U32 R2, RZ, RZ, R217 ;  /* 0x000000ffff027224 */ /* 0x002fe400078e00d9 */
[----:B------:R-:W-:Y:S02]  /*5de0*/  IMAD.MOV.U32 R3, RZ, RZ, R216 ;  /* 0x000000ffff037224 */ /* 0x000fe400078e00d8 */
[----:B0-----:R-:W-:-:S03]  /*5df0*/  IMAD.WIDE R6, R70, 0x2, R2 ;  /* 0x0000000246067825 */ /* 0x001fc600078e0202 */
[----:B------:R0:W-:Y:S02]  /*5e00*/  STL.64 [R1+0x120], R2 ;  /* 0x0001200201007387 */ /* 0x0001e40000100a00 */
[----:B0-----:R-:W-:Y:S02]  /*5e10*/  IMAD.MOV.U32 R2, RZ, RZ, R219 ;  /* 0x000000ffff027224 */ /* 0x001fe400078e00db */
[----:B------:R-:W-:Y:S01]  /*5e20*/  IMAD.MOV.U32 R3, RZ, RZ, R218 ;  /* 0x000000ffff037224 */ /* 0x000fe200078e00da */
[----:B------:R0:W3:Y:S04]  /*5e30*/  @!P2 LDG.E.U16 R29, desc[UR14][R6.64] ;  /* 0x0000000e061da981 */ /* 0x0000e8000c1e1500 */
[----:B------:R1:W-:Y:S01]  /*5e40*/  STL.64 [R1+0x118], R2 ;  /* 0x0001180201007387 */ /* 0x0003e20000100a00 */
[----:B0-----:R-:W-:-:S05]  /*5e50*/  IMAD.WIDE R6, R70, 0x2, R2 ;  /* 0x0000000246067825 */ /* 0x001fca00078e0202 */
[----:B------:R0:W3:Y:S01]  /*5e60*/  @!P2 LDG.E.U16 R137, desc[UR14][R6.64] ;  /* 0x0000000e0689a981 */ /* 0x0000e2000c1e1500 */
[----:B-1----:R-:W-:Y:S02]  /*5e70*/  IMAD.MOV.U32 R2, RZ, RZ, R221 ;  /* 0x000000ffff027224 */ /* 0x002fe400078e00dd */
[----:B------:R-:W-:-:S05]  /*5e80*/  IMAD.MOV.U32 R3, RZ, RZ, R220 ;  /* 0x000000ffff037224 */ /* 0x000fca00078e00dc */
[----:B------:R1:W-:Y:S04]  /*5e90*/  STL.64 [R1+0x100], R2 ;  /* 0x0001000201007387 */ /* 0x0003e80000100a00 */
[----:B------:R-:W2:Y:S04]  /*5ea0*/  LDL.LU R87, [R1+0x128] ;  /* 0x0001280001577983 */ /* 0x000ea80000300800 */
[----:B------:R-:W4:Y:S01]  /*5eb0*/  LDL.LU R86, [R1+0x12c] ;  /* 0x00012c0001567983 */ /* 0x000f220000300800 */
[----:B0-----:R-:W-:-:S03]  /*5ec0*/  IMAD.WIDE R6, R70, 0x2, R2 ;  /* 0x0000000246067825 */ /* 0x001fc600078e0202 */
[----:B------:R-:W3:Y:S01]  /*5ed0*/  LDL.LU R85, [R1+0x130] ;  /* 0x0001300001557983 */ /* 0x000ee20000300800 */
[----:B-1----:R-:W-:-:S03]  /*5ee0*/  IMAD.MOV.U32 R2, RZ, RZ, R225 ;  /* 0x000000ffff027224 */ /* 0x002fc600078e00e1 */
[----:B------:R-:W3:Y:S01]  /*5ef0*/  LDL.LU R84, [R1+0x134] ;  /* 0x0001340001547983 */ /* 0x000ee20000300800 */
[----:B------:R-:W-:-:S03]  /*5f00*/  IMAD.MOV.U32 R3, RZ, RZ, R224 ;  /* 0x000000ffff037224 */ /* 0x000fc600078e00e0 */
[----:B------:R-:W3:Y:S04]  /*5f10*/  LDL.LU R83, [R1+0x138] ;  /* 0x0001380001537983 */ /* 0x000ee80000300800 */
[----:B------:R-:W3:Y:S04]  /*5f20*/  LDL.LU R82, [R1+0x13c] ;  /* 0x00013c0001527983 */ /* 0x000ee80000300800 */
[----:B------:R-:W3:Y:S04]  /*5f30*/  LDL.LU R81, [R1+0x140] ;  /* 0x0001400001517983 */ /* 0x000ee80000300800 */
[----:B------:R-:W3:Y:S04]  /*5f40*/  LDL.LU R80, [R1+0x39c] ;  /* 0x00039c0001507983 */ /* 0x000ee80000300800 */
[----:B------:R-:W3:Y:S04]  /*5f50*/  LDL.LU R79, [R1+0x3a0] ;  /* 0x0003a000014f7983 */ /* 0x000ee80000300800 */
[----:B------:R-:W3:Y:S04]  /*5f60*/  LDL.LU R78, [R1+0x3a4] ;  /* 0x0003a400014e7983 */ /* 0x000ee80000300800 */
[----:B------:R-:W-:Y:S04]  /*5f70*/  STL.64 [R1+0x438], R232 ;  /* 0x000438e801007387 */ /* 0x000fe80000100a00 */
[----:B------:R-:W-:Y:S04]  /*5f80*/  STL.64 [R1+0x440], R2 ;  /* 0x0004400201007387 */ /* 0x000fe80000100a00 */
[----:B------:R0:W-:Y:S04]  /*5f90*/  STS.U16 [R4+UR12], R18 ;  /* 0x0000001204007988 */ /* 0x0001e8000800040c */
[----:B------:R1:W-:Y:S04]  /*5fa0*/  STS.U16 [R4+UR12+0x2800], R12 ;  /* 0x0028000c04007988 */ /* 0x0003e8000800040c */
[----:B0-----:R-:W2:Y:S04]  /*5fb0*/  LDL.LU R18, [R1+0x3a8] ;  /* 0x0003a80001127983 */ /* 0x001ea80000300800 */
[----:B-1----:R-:W4:Y:S04]  /*5fc0*/  LDL.LU R12, [R1+0x3ac] ;  /* 0x0003ac00010c7983 */ /* 0x002f280000300800 */
[----:B------:R-:W-:Y:S04]  /*5fd0*/  STS.U16 [R4+UR12+0x2000], R19 ;  /* 0x0020001304007988 */ /* 0x000fe8000800040c */
[----:B------:R-:W-:Y:S04]  /*5fe0*/  STS.U16 [R4+UR12+0x400], R14 ;  /* 0x0004000e04007988 */ /* 0x000fe8000800040c */
[----:B------:R-:W-:Y:S04]  /*5ff0*/  STS.U16 [R4+UR12+0x2400], R15 ;  /* 0x0024000f04007988 */ /* 0x000fe8000800040c */
[----:B------:R-:W-:Y:S04]  /*6000*/  STS.U16 [R4+UR12+0x800], R13 ;  /* 0x0008000d04007988 */ /* 0x000fe8000800040c */
[----:B------:R-:W-:Y:S04]  /*6010*/  STS.U16 [R4+UR12+0xc00], R8 ;  /* 0x000c000804007988 */ /* 0x000fe8000800040c */
[----:B------:R0:W-:Y:S04]  /*6020*/  STS.U16 [R4+UR12+0x2c00], R9 ;  /* 0x002c000904007988 */ /* 0x0001e8000800040c */
[----:B------:R-:W-:Y:S04]  /*6030*/  STS.U16 [R64+UR12+0x80], R22 ;  /* 0x0000801640007988 */ /* 0x000fe8000800040c */
[----:B------:R-:W-:Y:S04]  /*6040*/  STS.U16 [R64+UR12+0x2080], R23 ;  /* 0x0020801740007988 */ /* 0x000fe8000800040c */
[----:B0-----:R-:W3:Y:S04]  /*6050*/  LDL.LU R9, [R1+0x3b0] ;  /* 0x0003b00001097983 */ /* 0x001ee80000300800 */
[----:B------:R-:W-:Y:S04]  /*6060*/  STS.U16 [R64+UR12+0x480], R20 ;  /* 0x0004801440007988 */ /* 0x000fe8000800040c */
[----:B------:R-:W2:Y:S04]  /*6070*/  LDL.LU R8, [R1+0x3b4] ;  /* 0x0003b40001087983 */ /* 0x000ea80000300800 */
[----:B------:R-:W-:Y:S04]  /*6080*/  STS.U16 [R64+UR12+0x2480], R21 ;  /* 0x0024801540007988 */ /* 0x000fe8000800040c */
[----:B------:R0:W-:Y:S04]  /*6090*/  STS.U16 [R64+UR12+0x880], R16 ;  /* 0x0008801040007988 */ /* 0x0001e8000800040c */
[----:B0-----:R-:W2:Y:S04]  /*60a0*/  LDL.LU R16, [R1+0x3b8] ;  /* 0x0003b80001107983 */ /* 0x001ea80000300800 */
[----:B------:R-:W2:Y:S04]  /*60b0*/  LDL.LU R15, [R1+0x3bc] ;  /* 0x0003bc00010f7983 */ /* 0x000ea80000300800 */
[----:B------:R-:W2:Y:S04]  /*60c0*/  LDL.LU R14, [R1+0x3c0] ;  /* 0x0003c000010e7983 */ /* 0x000ea80000300800 */
[----:B------:R-:W2:Y:S04]  /*60d0*/  LDL.LU R13, [R1+0x3c4] ;  /* 0x0003c400010d7983 */ /* 0x000ea80000300800 */
[----:B------:R-:W-:Y:S04]  /*60e0*/  STS.U16 [R64+UR12+0x2880], R17 ;  /* 0x0028801140007988 */ /* 0x000fe8000800040c */
[----:B------:R0:W-:Y:S04]  /*60f0*/  STS.U16 [R64+UR12+0xc80], R10 ;  /* 0x000c800a40007988 */ /* 0x0001e8000800040c */
[----:B------:R1:W-:Y:S01]  /*6100*/  STS.U16 [R64+UR12+0x2c80], R11 ;  /* 0x002c800b40007988 */ /* 0x0003e2000800040c */
[----:B----4-:R-:W-:-:S03]  /*6110*/  IMAD.MOV.U32 R218, RZ, RZ, R12 ;  /* 0x000000ffffda7224 */ /* 0x010fc600078e000c */
[----:B------:R-:W4:Y:S04]  /*6120*/  LDL.LU R12, [R1+0x3cc] ;  /* 0x0003cc00010c7983 */ /* 0x000f280000300800 */
[----:B0-----:R-:W4:Y:S01]  /*6130*/  LDL.LU R10, [R1+0x3d0] ;  /* 0x0003d000010a7983 */ /* 0x001f220000300800 */
[----:B---3--:R-:W-:-:S03]  /*6140*/  IMAD.MOV.U32 R217, RZ, RZ, R9 ;  /* 0x000000ffffd97224 */ /* 0x008fc600078e0009 */
[----:B------:R-:W3:Y:S01]  /*6150*/  LDL.LU R9, [R1+0x3d4] ;  /* 0x0003d40001097983 */ /* 0x000ee20000300800 */
[----:B--2---:R-:W-:-:S03]  /*6160*/  IMAD.MOV.U32 R216, RZ, RZ, R8 ;  /* 0x000000ffffd87224 */ /* 0x004fc600078e0008 */
[----:B------:R-:W2:Y:S01]  /*6170*/  LDL.LU R8, [R1+0x3d8] ;  /* 0x0003d80001087983 */ /* 0x000ea20000300800 */
[----:B------:R-:W-:-:S03]  /*6180*/  IMAD.MOV.U32 R21, RZ, RZ, R14 ;  /* 0x000000ffff157224 */ /* 0x000fc600078e000e */
[----:B------:R-:W2:Y:S04]  /*6190*/  LDL.LU R14, [R1+0x3dc] ;  /* 0x0003dc00010e7983 */ /* 0x000ea80000300800 */
[----:B-1----:R-:W2:Y:S01]  /*61a0*/  LDL.LU R11, [R1+0x3e0] ;  /* 0x0003e000010b7983 */ /* 0x002ea20000300800 */
[----:B------:R-:W-:Y:S01]  /*61b0*/  PRMT R28, RZ, 0x7610, R28 ;  /* 0x00007610ff1c7816 */ /* 0x000fe2000000001c */
[----:B------:R-:W-:Y:S02]  /*61c0*/  IMAD.MOV.U32 R20, RZ, RZ, R13 ;  /* 0x000000ffff147224 */ /* 0x000fe400078e000d */
[----:B------:R-:W2:Y:S01]  /*61d0*/  LDL.LU R13, [R1+0x3e8] ;  /* 0x0003e800010d7983 */ /* 0x000ea20000300800 */
[----:B------:R-:W-:Y:S01]  /*61e0*/  PRMT R138, RZ, 0x7610, R138 ;  /* 0x00007610ff8a7816 */ /* 0x000fe2000000008a */
[----:B------:R-:W-:-:S02]  /*61f0*/  IMAD.MOV.U32 R23, RZ, RZ, R16 ;  /* 0x000000ffff177224 */ /* 0x000fc400078e0010 */
[----:B------:R0:W2:Y:S01]  /*6200*/  @!P2 LDG.E.U16 R28, desc[UR14][R6.64] ;  /* 0x0000000e061ca981 */ /* 0x0000a2000c1e1500 */
[----:B------:R-:W-:Y:S01]  /*6210*/  PRMT R27, RZ, 0x7610, R27 ;  /* 0x00007610ff1b7816 */ /* 0x000fe2000000001b */
[----:B------:R-:W-:Y:S02]  /*6220*/  IMAD.MOV.U32 R219, RZ, RZ, R18 ;  /* 0x000000ffffdb7224 */ /* 0x000fe400078e0012 */
[----:B------:R-:W-:Y:S02]  /*6230*/  IMAD.MOV.U32 R22, RZ, RZ, R15 ;  /* 0x000000ffff167224 */ /* 0x000fe400078e000f */
[----:B0-----:R-:W-:-:S05]  /*6240*/  IMAD.WIDE R6, R70, 0x2, R232 ;  /* 0x0000000246067825 */ /* 0x001fca00078e02e8 */
[----:B------:R0:W2:Y:S01]  /*6250*/  @!P2 LDG.E.U16 R138, desc[UR14][R6.64] ;  /* 0x0000000e068aa981 */ /* 0x0000a2000c1e1500 */
[----:B------:R-:W-:Y:S02]  /*6260*/  PRMT R139, RZ, 0x7610, R139 ;  /* 0x00007610ff8b7816 */ /* 0x000fe4000000008b */
[----:B------:R-:W-:Y:S02]  /*6270*/  LOP3.LUT R249, R249, R248, RZ, 0x3c, !PT ;  /* 0x000000f8f9f97212 */ /* 0x000fe400078e3cff */
[----:B------:R-:W-:Y:S01]  /*6280*/  LOP3.LUT R64, R4, 0x20, RZ, 0x3c, !PT ;  /* 0x0000002004407812 */ /* 0x000fe200078e3cff */
[----:B0-----:R-:W-:-:S04]  /*6290*/  IMAD.WIDE R6, R70, 0x2, R2 ;  /* 0x0000000246067825 */ /* 0x001fc800078e0202 */
[----:B------:R-:W-:Y:S01]  /*62a0*/  IMAD.MOV.U32 R2, RZ, RZ, R227 ;  /* 0x000000ffff027224 */ /* 0x000fe200078e00e3 */
[----:B------:R0:W2:Y:S01]  /*62b0*/  @!P2 LDG.E.U16 R27, desc[UR14][R6.64] ;  /* 0x0000000e061ba981 */ /* 0x0000a2000c1e1500 */
[----:B------:R-:W-:Y:S01]  /*62c0*/  IMAD.MOV.U32 R3, RZ, RZ, R226 ;  /* 0x000000ffff037224 */ /* 0x000fe200078e00e2 */
[----:B------:R-:W-:Y:S01]  /*62d0*/  LOP3.LUT R248, R249, R248, RZ, 0x3c, !PT ;  /* 0x000000f8f9f87212 */ /* 0x000fe200078e3cff */
[----:B------:R-:W-:Y:S02]  /*62e0*/  IMAD.MOV.U32 R232, RZ, RZ, R229 ;  /* 0x000000ffffe87224 */ /* 0x000fe400078e00e5 */
[----:B------:R-:W-:Y:S01]  /*62f0*/  IMAD.MOV.U32 R233, RZ, RZ, R228 ;  /* 0x000000ffffe97224 */ /* 0x000fe200078e00e4 */
[----:B------:R-:W-:Y:S01]  /*6300*/  STS.U16 [R64+UR12+0x100], R77 ;  /* 0x0001004d40007988 */ /* 0x000fe2000800040c */
[----:B0-----:R-:W-:Y:S01]  /*6310*/  IMAD.WIDE R6, R70, 0x2, R2 ;  /* 0x0000000246067825 */ /* 0x001fe200078e0202 */
[----:B------:R-:W-:Y:S02]  /*6320*/  PRMT R26, RZ, 0x7610, R26 ;  /* 0x00007610ff1a7816 */ /* 0x000fe4000000001a */
[----:B------:R-:W-:Y:S01]  /*6330*/  STS.U16 [R64+UR12+0x2100], R76 ;  /* 0x0021004c40007988 */ /* 0x000fe2000800040c */
[----:B------:R-:W-:-:S03]  /*6340*/  LOP3.LUT R247, R247, R246, RZ, 0x3c, !PT ;  /* 0x000000f6f7f77212 */ /* 0x000fc600078e3cff */
[----:B------:R0:W2:Y:S01]  /*6350*/  @!P2 LDG.E.U16 R139, desc[UR14][R6.64] ;  /* 0x0000000e068ba981 */ /* 0x0000a2000c1e1500 */
[----:B------:R-:W-:-:S03]  /*6360*/  LOP3.LUT R249, R249, R248, RZ, 0x3c, !PT ;  /* 0x000000f8f9f97212 */ /* 0x000fc600078e3cff */
[----:B------:R-:W-:Y:S01]  /*6370*/  STS.U16 [R64+UR12+0x500], R75 ;  /* 0x0005004b40007988 */ /* 0x000fe2000800040c */
[----:B------:R-:W-:-:S03]  /*6380*/  LOP3.LUT R246, R247, R246, RZ, 0x3c, !PT ;  /* 0x000000f6f7f67212 */ /* 0x000fc600078e3cff */
[----:B------:R1:W-:Y:S01]  /*6390*/  STS.U16 [R64+UR12+0x2500], R72 ;  /* 0x0025004840007988 */ /* 0x0003e2000800040c */
[----:B0-----:R-:W-:-:S03]  /*63a0*/  IMAD.WIDE R6, R70, 0x2, R232 ;  /* 0x0000000246067825 */ /* 0x001fc600078e02e8 */
[----:B------:R0:W-:Y:S01]  /*63b0*/  STS.U16 [R64+UR12+0x900], R71 ;  /* 0x0009004740007988 */ /* 0x0001e2000800040c */
[----:B------:R-:W-:Y:S02]  /*63c0*/  PRMT R140, RZ, 0x7610, R140 ;  /* 0x00007610ff8c7816 */ /* 0x000fe4000000008c */
[----:B------:R-:W-:Y:S01]  /*63d0*/  LOP3.LUT R245, R245, R244, RZ, 0x3c, !PT ;  /* 0x000000f4f5f57212 */ /* 0x000fe200078e3cff */
[----:B------:R1:W2:Y:S01]  /*63e0*/  @!P2 LDG.E.U16 R26, desc[UR14][R6.64] ;  /* 0x0000000e061aa981 */ /* 0x0002a2000c1e1500 */
[----:B------:R-:W-:Y:S02]  /*63f0*/  LOP3.LUT R247, R247, R246, RZ, 0x3c, !PT ;  /* 0x000000f6f7f77212 */ /* 0x000fe400078e3cff */
[----:B------:R-:W-:Y:S02]  /*6400*/  LOP3.LUT R244, R245, R244, RZ, 0x3c, !PT ;  /* 0x000000f4f5f47212 */ /* 0x000fe400078e3cff */
[----:B------:R-:W-:Y:S01]  /*6410*/  PRMT R25, RZ, 0x7610, R25 ;  /* 0x00007610ff197816 */ /* 0x000fe20000000019 */
[----:B-1----:R-:W-:Y:S01]  /*6420*/  IMAD.WIDE R6, R70, 0x2, R248 ;  /* 0x0000000246067825 */ /* 0x002fe200078e02f8 */
[----:B------:R-:W-:-:S02]  /*6430*/  LOP3.LUT R243, R243, R242, RZ, 0x3c, !PT ;  /* 0x000000f2f3f37212 */ /* 0x000fc400078e3cff */
[----:B------:R-:W-:Y:S02]  /*6440*/  LOP3.LUT R245, R245, R244, RZ, 0x3c, !PT ;  /* 0x000000f4f5f57212 */ /* 0x000fe400078e3cff */
[----:B------:R1:W2:Y:S01]  /*6450*/  @!P2 LDG.E.U16 R140, desc[UR14][R6.64] ;  /* 0x0000000e068ca981 */ /* 0x0002a2000c1e1500 */
[C---:B------:R-:W-:Y:S02]  /*6460*/  LOP3.LUT R242, R243.reuse, R242, RZ, 0x3c, !PT ;  /* 0x000000f2f3f27212 */ /* 0x040fe400078e3cff */
[----:B------:R-:W-:Y:S01]  /*6470*/  PRMT R141, RZ, 0x7610, R141 ;  /* 0x00007610ff8d7816 */ /* 0x000fe2000000008d */
[----:B-1----:R-:W-:Y:S01]  /*6480*/  IMAD.WIDE R6, R70, 0x2, R246 ;  /* 0x0000000246067825 */ /* 0x002fe200078e02f6 */
[----:B------:R-:W-:-:S04]  /*6490*/  LOP3.LUT R243, R243, R242, RZ, 0x3c, !PT ;  /* 0x000000f2f3f37212 */ /* 0x000fc800078e3cff */
[----:B------:R1:W2:Y:S01]  /*64a0*/  @!P2 LDG.E.U16 R25, desc[UR14][R6.64] ;  /* 0x0000000e0619a981 */ /* 0x0002a2000c1e1500 */
[----:B------:R-:W-:Y:S01]  /*64b0*/  PRMT R24, RZ, 0x7610, R24 ;  /* 0x00007610ff187816 */ /* 0x000fe20000000018 */
[----:B-1----:R-:W-:-:S05]  /*64c0*/  IMAD.WIDE R6, R70, 0x2, R244 ;  /* 0x0000000246067825 */ /* 0x002fca00078e02f4 */
[----:B------:R1:W2:Y:S02]  /*64d0*/  @!P2 LDG.E.U16 R141, desc[UR14][R6.64] ;  /* 0x0000000e068da981 */ /* 0x0002a4000c1e1500 */
[----:B-1----:R-:W-:-:S05]  /*64e0*/  IMAD.WIDE R6, R70, 0x2, R242 ;  /* 0x0000000246067825 */ /* 0x002fca00078e02f2 */
[----:B------:R1:W2:Y:S01]  /*64f0*/  @!P2 LDG.E.U16 R24, desc[UR14][R6.64] ;  /* 0x0000000e0618a981 */ /* 0x0002a2000c1e1500 */
[----:B----4-:R-:W-:-:S03]  /*6500*/  IMAD.MOV.U32 R19, RZ, RZ, R12 ;  /* 0x000000ffff137224 */ /* 0x010fc600078e000c */
[----:B------:R-:W4:Y:S01]  /*6510*/  LDL.LU R12, [R1+0x3ec] ;  /* 0x0003ec00010c7983 */ /* 0x000f220000300800 */
[----:B------:R-:W-:Y:S02]  /*6520*/  IMAD.MOV.U32 R18, RZ, RZ, R10 ;  /* 0x000000ffff127224 */ /* 0x000fe400078e000a */
[----:B---3--:R-:W-:Y:S02]  /*6530*/  IMAD.MOV.U32 R17, RZ, RZ, R9 ;  /* 0x000000ffff117224 */ /* 0x008fe400078e0009 */
[----:B------:R-:W3:Y:S01]  /*6540*/  LDL.LU R9, [R1+0x3f0] ;  /* 0x0003f00001097983 */ /* 0x000ee20000300800 */
[----:B--2---:R-:W-:-:S03]  /*6550*/  IMAD.MOV.U32 R16, RZ, RZ, R8 ;  /* 0x000000ffff107224 */ /* 0x004fc600078e0008 */
[----:B------:R-:W3:Y:S04]  /*6560*/  LDL.LU R8, [R1+0x3f4] ;  /* 0x0003f40001087983 */ /* 0x000ee80000300800 */
[----:B------:R-:W2:Y:S01]  /*6570*/  LDL.LU R10, [R1+0x3fc] ;  /* 0x0003fc00010a7983 */ /* 0x000ea20000300800 */
[----:B------:R-:W-:Y:S02]  /*6580*/  IMAD.MOV.U32 R15, RZ, RZ, R14 ;  /* 0x000000ffff0f7224 */ /* 0x000fe400078e000e */
[----:B------:R-:W-:Y:S02]  /*6590*/  IMAD.MOV.U32 R14, RZ, RZ, R11 ;  /* 0x000000ffff0e7224 */ /* 0x000fe400078e000b */
[----:B------:R-:W2:Y:S04]  /*65a0*/  LDL.LU R11, [R1+0x3f8] ;  /* 0x0003f800010b7983 */ /* 0x000ea80000300800 */
[----:B------:R-:W2:Y:S04]  /*65b0*/  LDL.LU R72, [R1+0x400] ;  /* 0x0004000001487983 */ /* 0x000ea80000300800 */
[----:B0-----:R-:W2:Y:S01]  /*65c0*/  LDL.LU R71, [R1+0x404] ;  /* 0x0004040001477983 */ /* 0x001ea20000300800 */
[----:B------:R-:W-:-:S02]  /*65d0*/  LOP3.LUT R241, R241, R240, RZ, 0x3c, !PT ;  /* 0x000000f0f1f17212 */ /* 0x000fc400078e3cff */
[----:B------:R-:W-:Y:S02]  /*65e0*/  LOP3.LUT R239, R239, R238, RZ, 0x3c, !PT ;  /* 0x000000eeefef7212 */ /* 0x000fe400078e3cff */
[----:B------:R-:W-:Y:S02]  /*65f0*/  LOP3.LUT R240, R241, R240, RZ, 0x3c, !PT ;  /* 0x000000f0f1f07212 */ /* 0x000fe400078e3cff */
[----:B------:R-:W-:Y:S02]  /*6600*/  LOP3.LUT R238, R239, R238, RZ, 0x3c, !PT ;  /* 0x000000eeefee7212 */ /* 0x000fe400078e3cff */
[----:B------:R-:W-:Y:S02]  /*6610*/  LOP3.LUT R241, R241, R240, RZ, 0x3c, !PT ;  /* 0x000000f0f1f17212 */ /* 0x000fe400078e3cff */
[----:B------:R-:W-:Y:S02]  /*6620*/  PRMT R142, RZ, 0x7610, R142 ;  /* 0x00007610ff8e7816 */ /* 0x000fe4000000008e */
[----:B------:R-:W-:Y:S01]  /*6630*/  LOP3.LUT R237, R237, R236, RZ, 0x3c, !PT ;  /* 0x000000eceded7212 */ /* 0x000fe200078e3cff */
[----:B-1----:R-:W-:Y:S01]  /*6640*/  IMAD.WIDE R6, R70, 0x2, R240 ;  /* 0x0000000246067825 */ /* 0x002fe200078e02f0 */
[----:B------:R-:W-:-:S02]  /*6650*/  LOP3.LUT R239, R239, R238, RZ, 0x3c, !PT ;  /* 0x000000eeefef7212 */ /* 0x000fc400078e3cff */
[----:B------:R-:W-:Y:S02]  /*6660*/  LOP3.LUT R236, R237, R236, RZ, 0x3c, !PT ;  /* 0x000000ecedec7212 */ /* 0x000fe400078e3cff */
[----:B------:R0:W2:Y:S01]  /*6670*/  @!P2 LDG.E.U16 R142, desc[UR14][R6.64] ;  /* 0x0000000e068ea981 */ /* 0x0000a2000c1e1500 */
[----:B------:R-:W-:Y:S02]  /*6680*/  PRMT R129, RZ, 0x7610, R129 ;  /* 0x00007610ff817816 */ /* 0x000fe40000000081 */
[----:B------:R-:W-:Y:S02]  /*6690*/  LOP3.LUT R235, R235, R234, RZ, 0x3c, !PT ;  /* 0x000000eaebeb7212 */ /* 0x000fe400078e3cff */
[----:B------:R-:W-:Y:S02]  /*66a0*/  LOP3.LUT R237, R237, R236, RZ, 0x3c, !PT ;  /* 0x000000eceded7212 */ /* 0x000fe400078e3cff */
[----:B------:R-:W-:Y:S01]  /*66b0*/  LOP3.LUT R234, R235, R234, RZ, 0x3c, !PT ;  /* 0x000000eaebea7212 */ /* 0x000fe200078e3cff */
[----:B0-----:R-:W-:Y:S01]  /*66c0*/  IMAD.WIDE R6, R70, 0x2, R238 ;  /* 0x0000000246067825 */ /* 0x001fe200078e02ee */
[----:B------:R-:W-:-:S02]  /*66d0*/  PRMT R143, RZ, 0x7610, R143 ;  /* 0x00007610ff8f7816 */ /* 0x000fc4000000008f */
[----:B------:R-:W-:Y:S02]  /*66e0*/  LOP3.LUT R231, R231, R230, RZ, 0x3c, !PT ;  /* 0x000000e6e7e77212 */ /* 0x000fe400078e3cff */
[----:B------:R0:W2:Y:S01]  /*66f0*/  @!P2 LDG.E.U16 R129, desc[UR14][R6.64] ;  /* 0x0000000e0681a981 */ /* 0x0000a2000c1e1500 */
[----:B------:R-:W-:Y:S02]  /*6700*/  LOP3.LUT R235, R235, R234, RZ, 0x3c, !PT ;  /* 0x000000eaebeb7212 */ /* 0x000fe400078e3cff */
[C---:B------:R-:W-:Y:S02]  /*6710*/  LOP3.LUT R230, R231.reuse, R230, RZ, 0x3c, !PT ;  /* 0x000000e6e7e67212 */ /* 0x040fe400078e3cff */
[----:B------:R-:W-:Y:S01]  /*6720*/  PRMT R130, RZ, 0x7610, R130 ;  /* 0x00007610ff827816 */ /* 0x000fe20000000082 */
[----:B0-----:R-:W-:Y:S01]  /*6730*/  IMAD.WIDE R6, R70, 0x2, R236 ;  /* 0x0000000246067825 */ /* 0x001fe200078e02ec */
[----:B------:R-:W-:-:S04]  /*6740*/  LOP3.LUT R231, R231, R230, RZ, 0x3c, !PT ;  /* 0x000000e6e7e77212 */ /* 0x000fc800078e3cff */
[----:B------:R0:W2:Y:S01]  /*6750*/  @!P2 LDG.E.U16 R143, desc[UR14][R6.64] ;  /* 0x0000000e068fa981 */ /* 0x0000a2000c1e1500 */
[----:B------:R-:W-:Y:S01]  /*6760*/  PRMT R144, RZ, 0x7610, R144 ;  /* 0x00007610ff907816 */ /* 0x000fe20000000090 */
[----:B------:R-:W-:Y:S02]  /*6770*/  IMAD.MOV.U32 R228, RZ, RZ, R86 ;  /* 0x000000ffffe47224 */ /* 0x000fe400078e0056 */
[----:B0-----:R-:W-:-:S05]  /*6780*/  IMAD.WIDE R6, R70, 0x2, R234 ;  /* 0x0000000246067825 */ /* 0x001fca00078e02ea */
[----:B------:R0:W2:Y:S01]  /*6790*/  @!P2 LDG.E.U16 R130, desc[UR14][R6.64] ;  /* 0x0000000e0682a981 */ /* 0x0000a2000c1e1500 */
[----:B------:R-:W-:Y:S01]  /*67a0*/  IMAD.MOV.U32 R229, RZ, RZ, R87 ;  /* 0x000000ffffe57224 */ /* 0x000fe200078e0057 */
[----:B------:R-:W-:Y:S01]  /*67b0*/  PRMT R131, RZ, 0x7610, R131 ;  /* 0x00007610ff837816 */ /* 0x000fe20000000083 */
[----:B0-----:R-:W-:-:S05]  /*67c0*/  IMAD.WIDE R6, R70, 0x2, R230 ;  /* 0x0000000246067825 */ /* 0x001fca00078e02e6 */
[----:B------:R0:W2:Y:S01]  /*67d0*/  @!P2 LDG.E.U16 R144, desc[UR14][R6.64] ;  /* 0x0000000e0690a981 */ /* 0x0000a2000c1e1500 */
[----:B------:R-:W-:Y:S02]  /*67e0*/  IMAD.MOV.U32 R226, RZ, RZ, R84 ;  /* 0x000000ffffe27224 */ /* 0x000fe400078e0054 */
        /* <DEDUP_REMOVED lines=37> */
[----:B------:R-:W-:-:S03]  /*6a40*/  PRMT R150, RZ, 0x7610, R150 ;  /* 0x00007610ff967816 */ /* 0x000fc60000000096 */
[----:B------:R-:W-:Y:S01]  /*6a50*/  STS.U16 [R64+UR12+0x2900], R74 ;  /* 0x0029004a40007988 */ /* 0x000fe2000800040c */
[----:B0-----:R-:W-:-:S03]  /*6a60*/  IMAD.WIDE R6, R70, 0x2, R16 ;  /* 0x0000000246067825 */ /* 0x001fc600078e0210 */
[----:B------:R-:W-:Y:S04]  /*6a70*/  STS.U16 [R64+UR12+0xd00], R251 ;  /* 0x000d00fb40007988 */ /* 0x000fe8000800040c */
[----:B------:R0:W2:Y:S01]  /*6a80*/  @!P2 LDG.E.U16 R135, desc[UR14][R6.64] ;  /* 0x0000000e0687a981 */ /* 0x0000a2000c1e1500 */
[----:B------:R-:W-:-:S03]  /*6a90*/  PRMT R136, RZ, 0x7610, R136 ;  /* 0x00007610ff887816 */ /* 0x000fc60000000088 */
[----:B------:R1:W-:Y:S01]  /*6aa0*/  STS.U16 [R64+UR12+0x2d00], R252 ;  /* 0x002d00fc40007988 */ /* 0x0003e2000800040c */
[----:B0-----:R-:W-:Y:S01]  /*6ab0*/  IMAD.WIDE R6, R70, 0x2, R14 ;  /* 0x0000000246067825 */ /* 0x001fe200078e020e */
[----:B-1----:R-:W-:-:S04]  /*6ac0*/  LOP3.LUT R64, R4, 0x30, RZ, 0x3c, !PT ;  /* 0x0000003004407812 */ /* 0x002fc800078e3cff */
[----:B------:R4:W2:Y:S01]  /*6ad0*/  @!P2 LDG.E.U16 R150, desc[UR14][R6.64] ;  /* 0x0000000e0696a981 */ /* 0x0008a2000c1e1500 */
[----:B------:R-:W-:-:S03]  /*6ae0*/  PRMT R151, RZ, 0x7610, R151 ;  /* 0x00007610ff977816 */ /* 0x000fc60000000097 */
[----:B------:R-:W-:Y:S01]  /*6af0*/  STS.U16 [R64+UR12+0x180], R73 ;  /* 0x0001804940007988 */ /* 0x000fe2000800040c */
[----:B----4-:R-:W-:-:S03]  /*6b00*/  IMAD.WIDE R6, R70, 0x2, R12 ;  /* 0x0000000246067825 */ /* 0x010fc600078e020c */
[----:B------:R-:W-:Y:S04]  /*6b10*/  STS.U16 [R64+UR12+0x2180], R69 ;  /* 0x0021804540007988 */ /* 0x000fe8000800040c */
[----:B------:R-:W-:Y:S04]  /*6b20*/  STS.U16 [R64+UR12+0x580], R68 ;  /* 0x0005804440007988 */ /* 0x000fe8000800040c */
[----:B------:R3:W4:Y:S04]  /*6b30*/  @!P2 LDG.E.U16 R136, desc[UR14][R6.64] ;  /* 0x0000000e0688a981 */ /* 0x000728000c1e1500 */
[----:B------:R-:W-:Y:S04]  /*6b40*/  STS.U16 [R64+UR12+0x2580], R67 ;  /* 0x0025804340007988 */ /* 0x000fe8000800040c */
[----:B------:R0:W-:Y:S01]  /*6b50*/  STS.U16 [R64+UR12+0x980], R56 ;  /* 0x0009803840007988 */ /* 0x0001e2000800040c */
[----:B---3--:R-:W-:-:S03]  /*6b60*/  IMAD.WIDE R6, R70, 0x2, R8 ;  /* 0x0000000246067825 */ /* 0x008fc600078e0208 */
[----:B------:R-:W-:Y:S01]  /*6b70*/  STS.U16 [R64+UR12+0x2980], R66 ;  /* 0x0029804240007988 */ /* 0x000fe2000800040c */
[----:B------:R-:W-:Y:S02]  /*6b80*/  PRMT R252, RZ, 0x7610, R252 ;  /* 0x00007610fffc7816 */ /* 0x000fe400000000fc */
[----:B0-----:R-:W-:Y:S01]  /*6b90*/  LOP3.LUT R56, R4, 0x40, RZ, 0x3c, !PT ;  /* 0x0000004004387812 */ /* 0x001fe200078e3cff */
[----:B------:R-:W-:Y:S04]  /*6ba0*/  STS.U16 [R64+UR12+0xd80], R65 ;  /* 0x000d804140007988 */ /* 0x000fe8000800040c */
[----:B------:R2:W3:Y:S04]  /*6bb0*/  @!P2 LDG.E.U16 R151, desc[UR14][R6.64] ;  /* 0x0000000e0697a981 */ /* 0x0004e8000c1e1500 */
[----:B------:R-:W-:Y:S04]  /*6bc0*/  STS.U16 [R64+UR12+0x2d80], R63 ;  /* 0x002d803f40007988 */ /* 0x000fe8000800040c */
[----:B------:R-:W-:Y:S01]  /*6bd0*/  STS.U16 [R56+UR12+0x200], R62 ;  /* 0x0002003e38007988 */ /* 0x000fe2000800040c */
[----:B--2---:R-:W-:-:S03]  /*6be0*/  IMAD.WIDE R6, R70, 0x2, R10 ;  /* 0x0000000246067825 */ /* 0x004fc600078e020a */
[----:B------:R-:W-:Y:S04]  /*6bf0*/  STS.U16 [R56+UR12+0x2200], R61 ;  /* 0x0022003d38007988 */ /* 0x000fe8000800040c */
[----:B------:R-:W-:Y:S04]  /*6c00*/  STS.U16 [R56+UR12+0x600], R60 ;  /* 0x0006003c38007988 */ /* 0x000fe8000800040c */
[----:B------:R-:W-:Y:S04]  /*6c10*/  STS.U16 [R56+UR12+0x2600], R59 ;  /* 0x0026003b38007988 */ /* 0x000fe8000800040c */
[----:B------:R0:W-:Y:S04]  /*6c20*/  STS.U16 [R56+UR12+0xa00], R48 ;  /* 0x000a003038007988 */ /* 0x0001e8000800040c */
[----:B------:R1:W2:Y:S04]  /*6c30*/  @!P2 LDG.E.U16 R252, desc[UR14][R6.64] ;  /* 0x0000000e06fca981 */ /* 0x0002a8000c1e1500 */
[----:B------:R-:W-:Y:S01]  /*6c40*/  STS.U16 [R56+UR12+0x2a00], R58 ;  /* 0x002a003a38007988 */ /* 0x000fe2000800040c */
[----:B0-----:R-:W-:-:S03]  /*6c50*/  LOP3.LUT R48, R4, 0x50, RZ, 0x3c, !PT ;  /* 0x0000005004307812 */ /* 0x001fc600078e3cff */
[----:B------:R-:W-:Y:S04]  /*6c60*/  STS.U16 [R56+UR12+0xe00], R57 ;  /* 0x000e003938007988 */ /* 0x000fe8000800040c */
[----:B------:R-:W-:Y:S01]  /*6c70*/  STS.U16 [R56+UR12+0x2e00], R55 ;  /* 0x002e003738007988 */ /* 0x000fe2000800040c */
[----:B-1----:R-:W-:-:S03]  /*6c80*/  IMAD.MOV.U32 R6, RZ, RZ, R71 ;  /* 0x000000ffff067224 */ /* 0x002fc600078e0047 */
[----:B------:R-:W-:Y:S01]  /*6c90*/  STS.U16 [R48+UR12+0x280], R54 ;  /* 0x0002803630007988 */ /* 0x000fe2000800040c */
[----:B------:R-:W-:-:S03]  /*6ca0*/  IMAD.MOV.U32 R7, RZ, RZ, R72 ;  /* 0x000000ffff077224 */ /* 0x000fc600078e0048 */
[----:B------:R-:W-:Y:S01]  /*6cb0*/  STS.U16 [R48+UR12+0x2280], R53 ;  /* 0x0022803530007988 */ /* 0x000fe2000800040c */
[----:B------:R-:W-:-:S03]  /*6cc0*/  PRMT R251, RZ, 0x7610, R251 ;  /* 0x00007610fffb7816 */ /* 0x000fc600000000fb */
[----:B------:R-:W-:Y:S01]  /*6cd0*/  STS.U16 [R48+UR12+0x680], R52 ;  /* 0x0006803430007988 */ /* 0x000fe2000800040c */
[----:B------:R-:W-:-:S03]  /*6ce0*/  IMAD.WIDE R70, R70, 0x2, R6 ;  /* 0x0000000246467825 */ /* 0x000fc600078e0206 */
[----:B------:R-:W-:Y:S04]  /*6cf0*/  STS.U16 [R48+UR12+0x2680], R51 ;  /* 0x0026803330007988 */ /* 0x000fe8000800040c */
[----:B------:R0:W-:Y:S04]  /*6d00*/  STS.U16 [R48+UR12+0xa80], R40 ;  /* 0x000a802830007988 */ /* 0x0001e8000800040c */
[----:B------:R-:W-:Y:S04]  /*6d10*/  STS.U16 [R48+UR12+0x2a80], R50 ;  /* 0x002a803230007988 */ /* 0x000fe8000800040c */
[----:B------:R-:W3:Y:S01]  /*6d20*/  @!P2 LDG.E.U16 R251, desc[UR14][R70.64] ;  /* 0x0000000e46fba981 */ /* 0x000ee2000c1e1500 */
[----:B0-----:R-:W-:-:S03]  /*6d30*/  LOP3.LUT R40, R4, 0x60, RZ, 0x3c, !PT ;  /* 0x0000006004287812 */ /* 0x001fc600078e3cff */
[----:B------:R-:W-:Y:S04]  /*6d40*/  STS.U16 [R48+UR12+0xe80], R49 ;  /* 0x000e803130007988 */ /* 0x000fe8000800040c */
[----:B------:R-:W-:Y:S04]  /*6d50*/  STS.U16 [R48+UR12+0x2e80], R47 ;  /* 0x002e802f30007988 */ /* 0x000fe8000800040c */
[----:B------:R-:W-:Y:S04]  /*6d60*/  STS.U16 [R40+UR12+0x300], R46 ;  /* 0x0003002e28007988 */ /* 0x000fe8000800040c */
[----:B------:R-:W-:Y:S04]  /*6d70*/  STS.U16 [R40+UR12+0x2300], R45 ;  /* 0x0023002d28007988 */ /* 0x000fe8000800040c */
[----:B------:R-:W-:Y:S04]  /*6d80*/  STS.U16 [R40+UR12+0x700], R44 ;  /* 0x0007002c28007988 */ /* 0x000fe8000800040c */
[----:B------:R-:W-:Y:S04]  /*6d90*/  STS.U16 [R40+UR12+0x2700], R43 ;  /* 0x0027002b28007988 */ /* 0x000fe8000800040c */
[----:B------:R0:W-:Y:S04]  /*6da0*/  STS.U16 [R40+UR12+0xb00], R31 ;  /* 0x000b001f28007988 */ /* 0x0001e8000800040c */
[----:B------:R-:W-:Y:S01]  /*6db0*/  STS.U16 [R40+UR12+0x2b00], R42 ;  /* 0x002b002a28007988 */ /* 0x000fe2000800040c */
[----:B0-----:R-:W-:-:S03]  /*6dc0*/  LOP3.LUT R31, R4, 0x70, RZ, 0x3c, !PT ;  /* 0x00000070041f7812 */ /* 0x001fc600078e3cff */
[----:B------:R-:W-:Y:S04]  /*6dd0*/  STS.U16 [R40+UR12+0xf00], R41 ;  /* 0x000f002928007988 */ /* 0x000fe8000800040c */
        /* <DEDUP_REMOVED lines=10> */
[----:B------:R0:W-:Y:S04]  /*6e80*/  STS.U16 [R5+UR12+0x4a00], R24 ;  /* 0x004a001805007988 */ /* 0x0001e8000800040c */
[----:B------:R-:W-:Y:S04]  /*6e90*/  STS.U16 [R5+UR12+0x4400], R27 ;  /* 0x0044001b05007988 */ /* 0x000fe8000800040c */
[----:B------:R1:W-:Y:S04]  /*6ea0*/  STS.U16 [R5+UR12+0x4600], R26 ;  /* 0x0046001a05007988 */ /* 0x0003e8000800040c */
[----:B0-----:R-:W3:Y:S04]  /*6eb0*/  LDL.LU.64 R24, [R1] ;  /* 0x0000000001187983 */ /* 0x001ee80000300a00 */
[----:B------:R-:W-:Y:S04]  /*6ec0*/  STS.U16 [R5+UR12+0x4000], R29 ;  /* 0x0040001d05007988 */ /* 0x000fe8000800040c */
[----:B------:R0:W-:Y:S04]  /*6ed0*/  STS.U16 [R5+UR12+0x4200], R28 ;  /* 0x0042001c05007988 */ /* 0x0001e8000800040c */
[----:B-1----:R-:W3:Y:S04]  /*6ee0*/  LDL.LU.64 R26, [R1+0x8] ;  /* 0x00000800011a7983 */ /* 0x002ee80000300a00 */
[----:B0-----:R-:W3:Y:S04]  /*6ef0*/  LDL.LU.64 R28, [R1+0x10] ;  /* 0x00001000011c7983 */ /* 0x001ee80000300a00 */
[----:B------:R-:W3:Y:S04]  /*6f00*/  LDL.LU.64 R30, [R1+0x18] ;  /* 0x00001800011e7983 */ /* 0x000ee80000300a00 */
        /* <DEDUP_REMOVED lines=28> */
[----:B------:R0:W-:Y:S04]  /*70d0*/  STS.U16 [R5+UR12+0x5800], R250 ;  /* 0x005800fa05007988 */ /* 0x0001e8000800040c */
[----:B------:R1:W-:Y:S01]  /*70e0*/  STS.U16 [R5+UR12+0x4c00], R129 ;  /* 0x004c008105007988 */ /* 0x0003e2000800040c */
[----:B0-----:R-:W-:-:S03]  /*70f0*/  LOP3.LUT R250, R5, 0x20, RZ, 0x3c, !PT ;  /* 0x0000002005fa7812 */ /* 0x001fc600078e3cff */
[----:B------:R-:W-:Y:S04]  /*7100*/  STS.U16 [R5+UR12+0x4e00], R130 ;  /* 0x004e008205007988 */ /* 0x000fe8000800040c */
[----:B------:R-:W-:Y:S04]  /*7110*/  STS.U16 [R5+UR12+0x5000], R131 ;  /* 0x0050008305007988 */ /* 0x000fe8000800040c */
[----:B------:R-:W-:Y:S04]  /*7120*/  STS.U16 [R5+UR12+0x5200], R132 ;  /* 0x0052008405007988 */ /* 0x000fe8000800040c */
[----:B------:R-:W-:Y:S04]  /*7130*/  STS.U16 [R5+UR12+0x5400], R133 ;  /* 0x0054008505007988 */ /* 0x000fe8000800040c */
[----:B------:R-:W-:Y:S04]  /*7140*/  STS.U16 [R5+UR12+0x5600], R134 ;  /* 0x0056008605007988 */ /* 0x000fe8000800040c */
[----:B------:R-:W-:Y:S04]  /*7150*/  STS.U16 [R5+UR12+0x5a00], R135 ;  /* 0x005a008705007988 */ /* 0x000fe8000800040c */
[----:B----4-:R-:W-:Y:S04]  /*7160*/  STS.U16 [R5+UR12+0x5c00], R136 ;  /* 0x005c008805007988 */ /* 0x010fe8000800040c */
[----:B--2---:R-:W-:Y:S04]  /*7170*/  STS.U16 [R5+UR12+0x5e00], R252 ;  /* 0x005e00fc05007988 */ /* 0x004fe8000800040c */
        /* <DEDUP_REMOVED lines=14> */
[----:B---3--:R-:W-:Y:S04]  /*7260*/  STS.U16 [R250+UR12+0x5d00], R151 ;  /* 0x005d0097fa007988 */ /* 0x008fe8000800040c */
[----:B------:R0:W-:Y:S01]  /*7270*/  STS.U16 [R250+UR12+0x5f00], R251 ;  /* 0x005f00fbfa007988 */ /* 0x0001e2000800040c */
[----:B------:R2:W-:Y:S06]  /*7280*/  MEMBAR.ALL.CTA ;  /* 0x0000000000007992 */ /* 0x0005ec0000008000 */
[----:B--2---:R-:W2:Y:S01]  /*7290*/  FENCE.VIEW.ASYNC.S ;  /* 0x00000000000073c6 */ /* 0x004ea20000000000 */
[----:B------:R-:W-:Y:S01]  /*72a0*/  UMOV UR4, UR13 ;  /* 0x0000000d00047c82 */ /* 0x000fe20008000000 */
[----:B------:R-:W-:-:S02]  /*72b0*/  UMOV UR5, 0x40000040 ;  /* 0x4000004000057882 */ /* 0x000fc40000000000 */
[----:B-1----:R-:W3:Y:S01]  /*72c0*/  LDL.LU R129, [R1+0x5a8] ;  /* 0x0005a80001817983 */ /* 0x002ee20000300800 */
[----:B0-----:R-:W0:Y:S03]  /*72d0*/  LDC R250, c[0x0][0x23c] ;  /* 0x00008f00fffa7b82 */ /* 0x001e260000000800 */
[----:B------:R-:W3:Y:S04]  /*72e0*/  LDL.LU R130, [R1+0x5a4] ;  /* 0x0005a40001827983 */ /* 0x000ee80000300800 */
[----:B------:R-:W3:Y:S04]  /*72f0*/  LDL.LU R131, [R1+0x5a0] ;  /* 0x0005a00001837983 */ /* 0x000ee80000300800 */
[----:B------:R-:W3:Y:S04]  /*7300*/  LDL.LU R132, [R1+0x59c] ;  /* 0x00059c0001847983 */ /* 0x000ee80000300800 */
[----:B------:R-:W3:Y:S01]  /*7310*/  LDL.LU R133, [R1+0x598] ;  /* 0x0005980001857983 */ /* 0x000ee20000300800 */
[----:B--2---:R-:W-:Y:S06]  /*7320*/  BAR.SYNC.DEFER_BLOCKING 0x0 ;  /* 0x0000000000007b1d */ /* 0x004fec0000010000 */
[----:B------:R-:W3:Y:S04]  /*7330*/  LDL.LU R134, [R1+0x594] ;  /* 0x0005940001867983 */ /* 0x000ee80000300800 */
        /* <DEDUP_REMOVED lines=16> */
[----:B------:R-:W3:Y:S01]  /*7440*/  LDL.LU R151, [R1+0x550] ;  /* 0x0005500001977983 */ /* 0x000ee20000300800 */
[----:B------:R-:W-:-:S06]  /*7450*/  WARPGROUP.ARRIVE ;  /* 0x00000000000079c5 */ /* 0x000fcc0000000000 */
[----:B------:R-:W-:Y:S03]  /*7460*/  HGMMA.64x128x16.F32.BF16 R24, gdesc[UR4].tnspA, R24, gsb0 ;  /* 0x21e00000041879f0 */ /* 0x000fe60008001818 */
[----:B------:R-:W-:Y:S02]  /*7470*/  WARPGROUP.DEPBAR.LE gsb0, 0x0 ;  /* 0x00008000000079c5 */ /* 0x000fe40000010000 */
[----:B------:R-:W-:-:S07]  /*7480*/  WARPGROUP.ARRIVE ;  /* 0x00000000000079c5 */ /* 0x000fce0000000000 */
[----:B------:R-:W-:Y:S01]  /*7490*/  HGMMA.64x128x16.F32.BF16 R24, gdesc[UR8].tnspA, R24, gsb0 ;  /* 0x21e00000081879f0 */ /* 0x000fe20008001818 */
[----:B0-----:R-:W-:-:S04]  /*74a0*/  IMAD.SHL.U32 R250, R250, 0x20, RZ ;  /* 0x00000020fafa7824 */ /* 0x001fc800078e00ff */
[----:B------:R-:W-:-:S04]  /*74b0*/  IMAD.WIDE R6, R250, 0x2, R6 ;  /* 0x00000002fa067825 */ /* 0x000fc800078e0206 */
[----:B------:R-:W-:Y:S01]  /*74c0*/  IMAD.WIDE R10, R250, 0x2, R10 ;  /* 0x00000002fa0a7825 */ /* 0x000fe200078e020a */
[----:B------:R-:W-:Y:S01]  /*74d0*/  UMOV UR18, UR6 ;  /* 0x0000000600127c82 */ /* 0x000fe20008000000 */
[----:B------:R-:W-:Y:S01]  /*74e0*/  UMOV UR19, UR7 ;  /* 0x0000000700137c82 */ /* 0x000fe20008000000 */
[----:B------:R-:W-:Y:S02]  /*74f0*/  WARPGROUP.DEPBAR.LE gsb0, 0x0 ;  /* 0x00008000000079c5 */ /* 0x000fe40000010000 */
[----:B------:R-:W-:Y:S04]  /*7500*/  STL.64 [R1], R24 ;  /* 0x0000001801007387 */ /* 0x000fe80000100a00 */
        /* <DEDUP_REMOVED lines=30> */
[----:B------:R0:W-:Y:S04]  /*76f0*/  STL.64 [R1+0xf8], R86 ;  /* 0x0000f85601007387 */ /* 0x0001e80000100a00 */
[----:B0-----:R-:W2:Y:S04]  /*7700*/  LDL.LU.64 R86, [R1+0x548] ;  /* 0x0005480001567983 */ /* 0x001ea80000300a00 */
[----:B------:R-:W2:Y:S04]  /*7710*/  LDL.LU.64 R84, [R1+0x540] ;  /* 0x0005400001547983 */ /* 0x000ea80000300a00 */
        /* <DEDUP_REMOVED lines=23> */
[----:B------:R-:W2:Y:S01]  /*7890*/  LDL.LU.64 R36, [R1+0x480] ;  /* 0x0004800001247983 */ /* 0x000ea20000300a00 */
[----:B------:R-:W-:-:S03]  /*78a0*/  IMAD.MOV.U32 R252, RZ, RZ, R26 ;  /* 0x000000fffffc7224 */ /* 0x000fc600078e001a */
[----:B------:R-:W2:Y:S01]  /*78b0*/  LDL.LU.64 R34, [R1+0x478] ;  /* 0x0004780001227983 */ /* 0x000ea20000300a00 */
[----:B------:R-:W-:-:S03]  /*78c0*/  IMAD.MOV.U32 R251, RZ, RZ, R24 ;  /* 0x000000fffffb7224 */ /* 0x000fc600078e0018 */
[----:B------:R-:W2:Y:S04]  /*78d0*/  LDL.LU.64 R32, [R1+0x470] ;  /* 0x0004700001207983 */ /* 0x000ea80000300a00 */
[----:B------:R-:W2:Y:S04]  /*78e0*/  LDL.LU.64 R30, [R1+0x468] ;  /* 0x00046800011e7983 */ /* 0x000ea80000300a00 */
[----:B------:R-:W2:Y:S04]  /*78f0*/  LDL.LU.64 R28, [R1+0x460] ;  /* 0x00046000011c7983 */ /* 0x000ea80000300a00 */
[----:B------:R-:W2:Y:S04]  /*7900*/  LDL.LU.64 R26, [R1+0x458] ;  /* 0x00045800011a7983 */ /* 0x000ea80000300a00 */
[----:B------:R-:W2:Y:S04]  /*7910*/  LDL.LU.64 R24, [R1+0x450] ;  /* 0x0004500001187983 */ /* 0x000ea80000300a00 */
[----:B------:R1:W5:Y:S04]  /*7920*/  LDL.LU R250, [R1+0x448] ;  /* 0x0004480001fa7983 */ /* 0x0003680000300800 */
[----:B------:R-:W-:Y:S04]  /*7930*/  STL [R1+0x404], R6 ;  /* 0x0004040601007387 */ /* 0x000fe80000100800 */
[----:B------:R0:W-:Y:S02]  /*7940*/  STL [R1+0x400], R7 ;  /* 0x0004000701007387 */ /* 0x0001e40000100800 */
[----:B0-----:R-:W0:Y:S01]  /*7950*/  LDC R7, c[0x0][0x23c] ;  /* 0x00008f00ff077b82 */ /* 0x001e220000000800 */
[----:B------:R-:W-:-:S06]  /*7960*/  WARPGROUP.ARRIVE ;  /* 0x00000000000079c5 */ /* 0x000fcc0000000000 */
[----:B------:R-:W-:Y:S01]  /*7970*/  HGMMA.64x128x16.F32.BF16 R152, gdesc[UR16].tnspA, R152, gsb0 ;  /* 0x21e00000109879f0 */ /* 0x000fe20008001898 */
[----:B0-----:R-:W-:-:S04]  /*7980*/  IMAD.SHL.U32 R7, R7, 0x20, RZ ;  /* 0x0000002007077824 */ /* 0x001fc800078e00ff */
[----:B------:R-:W-:-:S04]  /*7990*/  IMAD.WIDE R8, R7, 0x2, R8 ;  /* 0x0000000207087825 */ /* 0x000fc800078e0208 */
[----:B------:R-:W-:-:S04]  /*79a0*/  IMAD.WIDE R6, R7, 0x2, R12 ;  /* 0x0000000207067825 */ /* 0x000fc800078e020c */
[----:B------:R-:W-:Y:S02]  /*79b0*/  IMAD.MOV.U32 R12, RZ, RZ, R2 ;  /* 0x000000ffff0c7224 */ /* 0x000fe400078e0002 */
[----:B------:R-:W-:Y:S02]  /*79c0*/  IMAD.MOV.U32 R13, RZ, RZ, R3 ;  /* 0x000000ffff0d7224 */ /* 0x000fe400078e0003 */
[----:B------:R-:W4:Y:S04]  /*79d0*/  LDL.LU.64 R2, [R1+0x440] ;  /* 0x0004400001027983 */ /* 0x000f280000300a00 */
[----:B------:R-:W-:Y:S04]  /*79e0*/  STL [R1+0x3fc], R10 ;  /* 0x0003fc0a01007387 */ /* 0x000fe80000100800 */
[----:B------:R0:W-:Y:S04]  /*79f0*/  STL [R1+0x3f8], R11 ;  /* 0x0003f80b01007387 */ /* 0x0001e80000100800 */
[----:B------:R-:W-:Y:S04]  /*7a00*/  STL [R1+0x3f4], R8 ;  /* 0x0003f40801007387 */ /* 0x000fe80000100800 */
[----:B------:R3:W-:Y:S01]  /*7a10*/  STL [R1+0x3f0], R9 ;  /* 0x0003f00901007387 */ /* 0x0007e20000100800 */
[----:B------:R-:W-:Y:S01]  /*7a20*/  UMOV UR22, UR10 ;  /* 0x0000000a00167c82 */ /* 0x000fe20008000000 */
[----:B------:R-:W-:Y:S01]  /*7a30*/  UMOV UR23, UR11 ;  /* 0x0000000b00177c82 */ /* 0x000fe20008000000 */
[----:B------:R-:W-:Y:S01]  /*7a40*/  UMOV UR26, UR6 ;  /* 0x00000006001a7c82 */ /* 0x000fe20008000000 */
[----:B------:R-:W-:Y:S01]  /*7a50*/  UMOV UR27, UR7 ;  /* 0x00000007001b7c82 */ /* 0x000fe20008000000 */
[----:B0-----:R-:W0:Y:S01]  /*7a60*/  LDC R11, c[0x0][0x23c] ;  /* 0x00008f00ff0b7b82 */ /* 0x001e220000000800 */
[----:B---3--:R-:W3:Y:S01]  /*7a70*/  LDL.LU.64 R8, [R1+0x118] ;  /* 0x0001180001087983 */ /* 0x008ee20000300a00 */
[----:B------:R-:W-:-:S02]  /*7a80*/  WARPGROUP.DEPBAR.LE gsb0, 0x0 ;  /* 0x00008000000079c5 */ /* 0x000fc40000010000 */
[----:B------:R-:W-:-:S06]  /*7a90*/  WARPGROUP.ARRIVE ;  /* 0x00000000000079c5 */ /* 0x000fcc0000000000 */
[----:B------:R-:W-:Y:S01]  /*7aa0*/  HGMMA.64x128x16.F32.BF16 R152, gdesc[UR20].tnspA, R152, gsb0 ;  /* 0x21e00000149879f0 */ /* 0x000fe20008001898 */
[----:B0-----:R-:W-:-:S04]  /*7ab0*/  IMAD.SHL.U32 R11, R11, 0x20, RZ ;  /* 0x000000200b0b7824 */ /* 0x001fc800078e00ff */
[----:B------:R-:W-:Y:S02]  /*7ac0*/  IMAD.WIDE R10, R11, 0x2, R14 ;  /* 0x000000020b0a7825 */ /* 0x000fe400078e020e */
[----:B------:R-:W0:Y:S01]  /*7ad0*/  LDC R15, c[0x0][0x23c] ;  /* 0x00008f00ff0f7b82 */ /* 0x000e220000000800 */
[----:B------:R-:W-:Y:S04]  /*7ae0*/  STL [R1+0x3ec], R6 ;  /* 0x0003ec0601007387 */ /* 0x000fe80000100800 */
[----:B------:R1:W-:Y:S01]  /*7af0*/  STL [R1+0x3e8], R7 ;  /* 0x0003e80701007387 */ /* 0x0003e20000100800 */
[----:B0-----:R-:W-:-:S04]  /*7b00*/  IMAD.SHL.U32 R15, R15, 0x20, RZ ;  /* 0x000000200f0f7824 */ /* 0x001fc800078e00ff */
[----:B-1----:R-:W-:Y:S02]  /*7b10*/  IMAD.WIDE R6, R15, 0x2, R16 ;  /* 0x000000020f067825 */ /* 0x002fe400078e0210 */
[----:B------:R-:W2:Y:S01]  /*7b20*/  LDL.LU.64 R16, [R1+0x120] ;  /* 0x0001200001107983 */ /* 0x000ea20000300a00 */
[----:B------:R-:W-:Y:S02]  /*7b30*/  WARPGROUP.DEPBAR.LE gsb0, 0x0 ;  /* 0x00008000000079c5 */ /* 0x000fe40000010000 */
[----:B------:R-:W-:-:S06]  /*7b40*/  WARPGROUP.ARRIVE ;  /* 0x00000000000079c5 */ /* 0x000fcc0000000000 */
[----:B------:R-:W-:Y:S01]  /*7b50*/  HGMMA.64x128x16.F32.BF16 R88, gdesc[UR24].tnspA, R88, gsb0 ;  /* 0x21e00000185879f0 */ /* 0x000fe20008001858 */
[----:B------:R-:W-:Y:S04]  /*7b60*/  STL [R1+0x3e0], R10 ;  /* 0x0003e00a01007387 */ /* 0x000fe80000100800 */
[----:B------:R0:W-:Y:S02]  /*7b70*/  STL [R1+0x3dc], R11 ;  /* 0x0003dc0b01007387 */ /* 0x0001e40000100800 */
[----:B0-----:R-:W-:Y:S01]  /*7b80*/  IMAD.WIDE R10, R15, 0x2, R18 ;  /* 0x000000020f0a7825 */ /* 0x001fe200078e0212 */
[----:B------:R-:W-:Y:S01]  /*7b90*/  UMOV UR30, UR10 ;  /* 0x0000000a001e7c82 */ /* 0x000fe20008000000 */
[----:B------:R-:W-:Y:S02]  /*7ba0*/  UMOV UR31, UR11 ;  /* 0x0000000b001f7c82 */ /* 0x000fe40008000000 */
[----:B---3--:R-:W-:-:S02]  /*7bb0*/  IMAD.MOV.U32 R18, RZ, RZ, R8 ;  /* 0x000000ffff127224 */ /* 0x008fc400078e0008 */
[----:B------:R-:W-:Y:S02]  /*7bc0*/  IMAD.MOV.U32 R19, RZ, RZ, R9 ;  /* 0x000000ffff137224 */ /* 0x000fe400078e0009 */
[C---:B------:R-:W-:Y:S02]  /*7bd0*/  IMAD.WIDE R8, R15.reuse, 0x2, R20 ;  /* 0x000000020f087825 */ /* 0x040fe400078e0214 */
[----:B------:R-:W3:Y:S04]  /*7be0*/  LDL.LU.64 R20, [R1+0x100] ;  /* 0x0001000001147983 */ /* 0x000ee80000300a00 */
[----:B------:R-:W-:Y:S04]  /*7bf0*/  STL [R1+0x3d8], R6 ;  /* 0x0003d80601007387 */ /* 0x000fe80000100800 */
[----:B------:R0:W-:Y:S04]  /*7c00*/  STL [R1+0x3d4], R7 ;  /* 0x0003d40701007387 */ /* 0x0001e80000100800 */
[----:B------:R-:W-:Y:S01]  /*7c10*/  STL [R1+0x3d0], R10 ;  /* 0x0003d00a01007387 */ /* 0x000fe20000100800 */
[----:B0-----:R-:W-:-:S04]  /*7c20*/  IMAD.WIDE R6, R15, 0x2, R22 ;  /* 0x000000020f067825 */ /* 0x001fc800078e0216 */
[----:B------:R-:W-:Y:S02]  /*7c30*/  IMAD.MOV.U32 R22, RZ, RZ, R232 ;  /* 0x000000ffff167224 */ /* 0x000fe400078e00e8 */
[----:B------:R-:W-:Y:S02]  /*7c40*/  IMAD.MOV.U32 R23, RZ, RZ, R233 ;  /* 0x000000ffff177224 */ /* 0x000fe400078e00e9 */
[----:B------:R-:W3:Y:S04]  /*7c50*/  LDL.LU.64 R232, [R1+0x438] ;  /* 0x0004380001e87983 */ /* 0x000ee80000300a00 */
[----:B------:R0:W-:Y:S04]  /*7c60*/  STL [R1+0x3cc], R11 ;  /* 0x0003cc0b01007387 */ /* 0x0001e80000100800 */
[----:B------:R-:W-:Y:S04]  /*7c70*/  STL [R1+0x3c4], R8 ;  /* 0x0003c40801007387 */ /* 0x000fe80000100800 */
[----:B------:R1:W-:Y:S01]  /*7c80*/  STL [R1+0x3c0], R9 ;  /* 0x0003c00901007387 */ /* 0x0003e20000100800 */
[----:B0-----:R-:W-:-:S03]  /*7c90*/  IMAD.WIDE R10, R15, 0x2, R216 ;  /* 0x000000020f0a7825 */ /* 0x001fc600078e02d8 */
[----:B------:R-:W-:Y:S04]  /*7ca0*/  STL [R1+0x3bc], R6 ;  /* 0x0003bc0601007387 */ /* 0x000fe80000100800 */
[----:B------:R0:W-:Y:S01]  /*7cb0*/  STL [R1+0x3b8], R7 ;  /* 0x0003b80701007387 */ /* 0x0001e20000100800 */
[----:B-1----:R-:W-:-:S03]  /*7cc0*/  IMAD.WIDE R8, R15, 0x2, R218 ;  /* 0x000000020f087825 */ /* 0x002fc600078e02da */
[----:B------:R-:W-:Y:S04]  /*7cd0*/  STL [R1+0x3b4], R10 ;  /* 0x0003b40a01007387 */ /* 0x000fe80000100800 */
[----:B------:R1:W-:Y:S01]  /*7ce0*/  STL [R1+0x3b0], R11 ;  /* 0x0003b00b01007387 */ /* 0x0003e20000100800 */
[C---:B0-----:R-:W-:Y:S01]  /*7cf0*/  IMAD.WIDE R6, R15.reuse, 0x2, R220 ;  /* 0x000000020f067825 */ /* 0x041fe200078e02dc */
[----:B------:R-:W-:Y:S02]  /*7d00*/  WARPGROUP.DEPBAR.LE gsb0, 0x0 ;  /* 0x00008000000079c5 */ /* 0x000fe40000010000 */
[----:B------:R-:W-:Y:S01]  /*7d10*/  STL [R1+0x3ac], R8 ;  /* 0x0003ac0801007387 */ /* 0x000fe20000100800 */
[----:B------:R-:W-:Y:S01]  /*7d20*/  WARPGROUP.ARRIVE ;  /* 0x00000000000079c5 */ /* 0x000fe20000000000 */
[----:B-1----:R-:W-:-:S02]  /*7d30*/  IMAD.WIDE R10, R15, 0x2, R222 ;  /* 0x000000020f0a7825 */ /* 0x002fc400078e02de */
[----:B------:R0:W-:Y:S03]  /*7d40*/  STL [R1+0x3a8], R9 ;  /* 0x0003a80901007387 */ /* 0x0001e60000100800 */
[----:B------:R-:W-:Y:S01]  /*7d50*/  HGMMA.64x128x16.F32.BF16 R88, gdesc[UR28].tnspA, R88, gsb0 ;  /* 0x21e000001c5879f0 */ /* 0x000fe20008001858 */
[----:B------:R-:W-:Y:S04]  /*7d60*/  STL [R1+0x3a4], R6 ;  /* 0x0003a40601007387 */ /* 0x000fe80000100800 */
[----:B------:R1:W-:Y:S04]  /*7d70*/  STL [R1+0x3a0], R7 ;  /* 0x0003a00701007387 */ /* 0x0003e80000100800 */
[----:B------:R-:W-:Y:S01]  /*7d80*/  STL [R1+0x39c], R10 ;  /* 0x00039c0a01007387 */ /* 0x000fe20000100800 */
[----:B0-----:R-:W-:-:S03]  /*7d90*/  IMAD.WIDE R8, R15, 0x2, R228 ;  /* 0x000000020f087825 */ /* 0x001fc600078e02e4 */
[----:B------:R0:W-:Y:S01]  /*7da0*/  STL [R1+0x140], R11 ;  /* 0x0001400b01007387 */ /* 0x0001e20000100800 */
[----:B-1----:R-:W-:-:S05]  /*7db0*/  IMAD.WIDE R6, R15, 0x2, R224 ;  /* 0x000000020f067825 */ /* 0x002fca00078e02e0 */
[----:B------:R-:W-:Y:S01]  /*7dc0*/  STL [R1+0x13c], R6 ;  /* 0x00013c0601007387 */ /* 0x000fe20000100800 */
[----:B0-----:R-:W-:-:S03]  /*7dd0*/  IMAD.WIDE R10, R15, 0x2, R226 ;  /* 0x000000020f0a7825 */ /* 0x001fc600078e02e2 */
[----:B------:R0:W-:Y:S04]  /*7de0*/  STL [R1+0x138], R7 ;  /* 0x0001380701007387 */ /* 0x0001e80000100800 */
[----:B------:R-:W-:Y:S04]  /*7df0*/  STL [R1+0x134], R10 ;  /* 0x0001340a01007387 */ /* 0x000fe80000100800 */
[----:B------:R-:W-:Y:S04]  /*7e00*/  STL [R1+0x130], R11 ;  /* 0x0001300b01007387 */ /* 0x000fe80000100800 */
[----:B------:R-:W-:Y:S04]  /*7e10*/  STL [R1+0x12c], R8 ;  /* 0x00012c0801007387 */ /* 0x000fe80000100800 */
[----:B------:R1:W-:Y:S04]  /*7e20*/  STL [R1+0x128], R9 ;  /* 0x0001280901007387 */ /* 0x0003e80000100800 */
[----:B------:R-:W3:Y:S01]  /*7e30*/  LDL.LU R14, [R1+0x398] ;  /* 0x00039800010e7983 */ /* 0x000ee20000300800 */
[----:B0-----:R-:W-:-:S04]  /*7e40*/  IMAD.WIDE R6, R15, 0x2, R230 ;  /* 0x000000020f067825 */ /* 0x001fc800078e02e6 */
[----:B------:R-:W-:Y:S02]  /*7e50*/  IMAD.MOV.U32 R231, RZ, RZ, R6 ;  /* 0x000000ffffe77224 */ /* 0x000fe400078e0006 */
[----:B------:R-:W-:Y:S02]  /*7e60*/  IMAD.MOV.U32 R230, RZ, RZ, R7 ;  /* 0x000000ffffe67224 */ /* 0x000fe400078e0007 */
[----:B------:R-:W-:-:S04]  /*7e70*/  IMAD.WIDE R6, R15, 0x2, R238 ;  /* 0x000000020f067825 */ /* 0x000fc800078e02ee */
        /* <DEDUP_REMOVED lines=8> */
[----:B----4-:R-:W-:Y:S02]  /*7f00*/  IMAD.WIDE R6, R15, 0x2, R2 ;  /* 0x000000020f067825 */ /* 0x010fe400078e0202 */
[----:B------:R-:W4:Y:S01]  /*7f10*/  LDL.LU.64 R2, [R1+0x430] ;  /* 0x0004300001027983 */ /* 0x000f220000300a00 */
[----:B------:R-:W-:Y:S01]  /*7f20*/  UMOV UR34, UR6 ;  /* 0x0000000600227c82 */ /* 0x000fe20008000000 */
[----:B------:R-:W-:Y:S01]  /*7f30*/  UMOV UR35, UR7 ;  /* 0x0000000700237c82 */ /* 0x000fe20008000000 */
[----:B------:R-:W-:Y:S02]  /*7f40*/  WARPGROUP.DEPBAR.LE gsb0, 0x0 ;  /* 0x00008000000079c5 */ /* 0x000fe40000010000 */
[----:B--2---:R-:W-:-:S06]  /*7f50*/  WARPGROUP.ARRIVE ;  /* 0x00000000000079c5 */ /* 0x004fcc0000000000 */
[----:B------:R-:W-:Y:S01]  /*7f60*/  HGMMA.64x128x16.F32.BF16 R24, gdesc[UR32].tnspA, R24, gsb0 ;  /* 0x21e00000201879f0 */ /* 0x000fe20008001818 */
[----:B------:R-:W-:Y:S01]  /*7f70*/  UMOV UR38, UR10 ;  /* 0x0000000a00267c82 */ /* 0x000fe20008000000 */
[----:B------:R-:W-:Y:S01]  /*7f80*/  UMOV UR39, UR11 ;  /* 0x0000000b00277c82 */ /* 0x000fe20008000000 */
[----:B-1----:R-:W-:-:S04]  /*7f90*/  IMAD.WIDE R8, R15, 0x2, R236 ;  /* 0x000000020f087825 */ /* 0x002fc800078e02ec */
[----:B------:R-:W-:Y:S02]  /*7fa0*/  IMAD.MOV.U32 R237, RZ, RZ, R8 ;  /* 0x000000ffffed7224 */ /* 0x000fe400078e0008 */
[----:B------:R-:W-:Y:S02]  /*7fb0*/  IMAD.MOV.U32 R236, RZ, RZ, R9 ;  /* 0x000000ffffec7224 */ /* 0x000fe400078e0009 */
[----:B------:R-:W-:-:S04]  /*7fc0*/  IMAD.WIDE R8, R15, 0x2, R246 ;  /* 0x000000020f087825 */ /* 0x000fc800078e02f6 */
[----:B------:R-:W-:Y:S02]  /*7fd0*/  IMAD.MOV.U32 R247, RZ, RZ, R8 ;  /* 0x000000fffff77224 */ /* 0x000fe400078e0008 */
[----:B------:R-:W-:Y:S02]  /*7fe0*/  IMAD.MOV.U32 R246, RZ, RZ, R9 ;  /* 0x000000fffff67224 */ /* 0x000fe400078e0009 */
[----:B------:R-:W-:-:S04]  /*7ff0*/  IMAD.WIDE R8, R15, 0x2, R12 ;  /* 0x000000020f087825 */ /* 0x000fc800078e020c */
[----:B------:R-:W-:-:S04]  /*8000*/  IMAD.WIDE R10, R15, 0x2, R234 ;  /* 0x000000020f0a7825 */ /* 0x000fc800078e02ea */
[----:B------:R-:W-:Y:S02]  /*8010*/  IMAD.MOV.U32 R235, RZ, RZ, R10 ;  /* 0x000000ffffeb7224 */ /* 0x000fe400078e000a */
[----:B------:R-:W-:Y:S02]  /*8020*/  IMAD.MOV.U32 R234, RZ, RZ, R11 ;  /* 0x000000ffffea7224 */ /* 0x000fe400078e000b */
[----:B------:R-:W-:Y:S01]  /*8030*/  IMAD.WIDE R10, R15, 0x2, R240 ;  /* 0x000000020f0a7825 */ /* 0x000fe200078e02f0 */
[----:B------:R-:W-:Y:S02]  /*8040*/  WARPGROUP.DEPBAR.LE gsb0, 0x0 ;  /* 0x00008000000079c5 */ /* 0x000fe40000010000 */
[----:B------:R-:W-:-:S06]  /*8050*/  WARPGROUP.ARRIVE ;  /* 0x00000000000079c5 */ /* 0x000fcc0000000000 */
[----:B------:R-:W-:Y:S01]  /*8060*/  HGMMA.64x128x16.F32.BF16 R24, gdesc[UR36].tnspA, R24, gsb0 ;  /* 0x21e00000241879f0 */ /* 0x000fe20008001818 */
[C---:B---3--:R-:W-:Y:S02]  /*8070*/  IMAD.WIDE R12, R15.reuse, 0x2, R232 ;  /* 0x000000020f0c7825 */ /* 0x048fe400078e02e8 */
[----:B------:R1:W5:Y:S02]  /*8080*/  LDL.LU.64 R232, [R1+0x428] ;  /* 0x0004280001e87983 */ /* 0x0003640000300a00 */
        /* <DEDUP_REMOVED lines=8> */
[----:B------:R-:W-:Y:S02]  /*8110*/  IMAD.MOV.U32 R227, RZ, RZ, R8 ;  /* 0x000000ffffe37224 */ /* 0x000fe400078e0008 */
[----:B------:R-:W-:Y:S02]  /*8120*/  IMAD.MOV.U32 R226, RZ, RZ, R9 ;  /* 0x000000ffffe27224 */ /* 0x000fe400078e0009 */
[----:B------:R-:W-:Y:S02]  /*8130*/  IMAD.MOV.U32 R225, RZ, RZ, R6 ;  /* 0x000000ffffe17224 */ /* 0x000fe400078e0006 */
[----:B------:R-:W-:-:S02]  /*8140*/  IMAD.MOV.U32 R224, RZ, RZ, R7 ;  /* 0x000000ffffe07224 */ /* 0x000fc400078e0007 */
[----:B------:R-:W-:-:S05]  /*8150*/  VIADD R14, R14, 0xffffffff ;  /* 0xffffffff0e0e7836 */ /* 0x000fca0000000000 */
[----:B------:R0:W-:Y:S01]  /*8160*/  STL [R1+0x398], R14 ;  /* 0x0003980e01007387 */ /* 0x0001e20000100800 */
[----:B------:R-:W-:Y:S02]  /*8170*/  ISETP.NE.U32.AND P0, PT, R14, RZ, PT ;  /* 0x000000ff0e00720c */ /* 0x000fe40003f05070 */
[----:B0-----:R-:W0:Y:S01]  /*8180*/  LDC R14, c[0x0][0x238] ;  /* 0x00008e00ff0e7b82 */ /* 0x001e220000000800 */
[----:B------:R-:W-:-:S04]  /*8190*/  IMAD.WIDE R10, R15, 0x2, R20 ;  /* 0x000000020f0a7825 */ /* 0x000fc800078e0214 */
[----:B------:R-:W-:-:S04]  /*81a0*/  IMAD.WIDE R8, R15, 0x2, R18 ;  /* 0x000000020f087825 */ /* 0x000fc800078e0212 */
[----:B------:R-:W-:-:S04]  /*81b0*/  IMAD.WIDE R6, R15, 0x2, R16 ;  /* 0x000000020f067825 */ /* 0x000fc800078e0210 */
[----:B------:R-:W-:Y:S02]  /*81c0*/  IMAD.MOV.U32 R223, RZ, RZ, R12 ;  /* 0x000000ffffdf7224 */ /* 0x000fe400078e000c */
[----:B------:R-:W-:Y:S02]  /*81d0*/  IMAD.MOV.U32 R222, RZ, RZ, R13 ;  /* 0x000000ffffde7224 */ /* 0x000fe400078e000d */
[----:B------:R-:W-:Y:S02]  /*81e0*/  IMAD.MOV.U32 R221, RZ, RZ, R10 ;  /* 0x000000ffffdd7224 */ /* 0x000fe400078e000a */
[----:B------:R-:W-:Y:S02]  /*81f0*/  IMAD.MOV.U32 R220, RZ, RZ, R11 ;  /* 0x000000ffffdc7224 */ /* 0x000fe400078e000b */
[----:B0-----:R-:W-:Y:S02]  /*8200*/  IMAD.SHL.U32 R14, R14, 0x20, RZ ;  /* 0x000000200e0e7824 */ /* 0x001fe400078e00ff */
[----:B------:R-:W-:-:S02]  /*8210*/  IMAD.MOV.U32 R219, RZ, RZ, R8 ;  /* 0x000000ffffdb7224 */ /* 0x000fc400078e0008 */
[----:B------:R-:W-:Y:S02]  /*8220*/  IMAD.MOV.U32 R218, RZ, RZ, R9 ;  /* 0x000000ffffda7224 */ /* 0x000fe400078e0009 */
[----:B------:R-:W-:Y:S02]  /*8230*/  IMAD.MOV.U32 R217, RZ, RZ, R6 ;  /* 0x000000ffffd97224 */ /* 0x000fe400078e0006 */
[----:B------:R-:W-:Y:S02]  /*8240*/  IMAD.MOV.U32 R216, RZ, RZ, R7 ;  /* 0x000000ffffd87224 */ /* 0x000fe400078e0007 */
[----:B------:R-:W-:Y:S02]  /*8250*/  VIADD R0, R0, 0xffffffe0 ;  /* 0xffffffe000007836 */ /* 0x000fe40000000000 */
[----:B----4-:R-:W-:Y:S01]  /*8260*/  IMAD.WIDE R2, R14, 0x2, R2 ;  /* 0x000000020e027825 */ /* 0x010fe200078e0202 */
[----:B------:R-:W-:Y:S02]  /*8270*/  WARPGROUP.DEPBAR.LE gsb0, 0x0 ;  /* 0x00008000000079c5 */ /* 0x000fe40000010000 */
[----:B-1----:R-:W-:Y:S05]  /*8280*/  @P0 BRA `(.L_x_1) ;  /* 0xffffffc0003c0947 */ /* 0x002fea000383ffff */
[----:B------:R-:W2:Y:S04]  /*8290*/  LDL.LU R19, [R1+0xf4] ;  /* 0x0000f40001137983 */ /* 0x000ea80000300800 */
[----:B------:R-:W3:Y:S04]  /*82a0*/  LDL.LU R17, [R1+0xf8] ;  /* 0x0000f80001117983 */ /* 0x000ee80000300800 */
[----:B------:R-:W4:Y:S04]  /*82b0*/  LDL.LU R16, [R1+0xf0] ;  /* 0x0000f00001107983 */ /* 0x000f280000300800 */
        /* <DEDUP_REMOVED lines=40> */
[----:B------:R-:W4:Y:S01]  /*8540*/  LDL.LU R222, [R1+0x14] ;  /* 0x0000140001de7983 */ /* 0x000f220000300800 */
[----:B------:R-:W-:-:S03]  /*8550*/  F2FP.BF16.F32.PACK_AB R219, R87, R215 ;  /* 0x000000d757db723e */ /* 0x000fc600000010ff */
[----:B------:R-:W4:Y:S04]  /*8560*/  LDL.LU R220, [R1+0x18] ;  /* 0x0000180001dc7983 */ /* 0x000f280000300800 */
[----:B------:R-:W4:Y:S01]  /*8570*/  LDL.LU R0, [R1+0x10] ;  /* 0x0000100001007983 */ /* 0x000f220000300800 */
[----:B------:R-:W-:-:S03]  /*8580*/  F2FP.BF16.F32.PACK_AB R218, R85, R213 ;  /* 0x000000d555da723e */ /* 0x000fc600000010ff */
[----:B------:R-:W4:Y:S04]  /*8590*/  LDL.LU R2, [R1+0xc] ;  /* 0x00000c0001027983 */ /* 0x000f280000300800 */
[----:B------:R-:W4:Y:S04]  /*85a0*/  LDL.LU R3, [R1+0x4] ;  /* 0x0000040001037983 */ /* 0x000f280000300800 */
[----:B------:R-:W4:Y:S04]  /*85b0*/  LDL.LU R87, [R1+0xb0] ;  /* 0x0000b00001577983 */ /* 0x000f280000300800 */
[----:B------:R-:W4:Y:S04]  /*85c0*/  LDL.LU R215, [R1+0x88] ;  /* 0x0000880001d77983 */ /* 0x000f280000300800 */
[----:B------:R-:W4:Y:S04]  /*85d0*/  LDL.LU R85, [R1+0xac] ;  /* 0x0000ac0001557983 */ /* 0x000f280000300800 */
[----:B------:R-:W4:Y:S01]  /*85e0*/  LDL.LU R213, [R1+0x84] ;  /* 0x0000840001d57983 */ /* 0x000f220000300800 */
[----:B------:R-:W-:-:S02]  /*85f0*/  F2FP.BF16.F32.PACK_AB R11, R83, R211 ;  /* 0x000000d3530b723e */ /* 0x000fc400000010ff */
[----:B--2---:R-:W-:Y:S02]  /*8600*/  F2FP.BF16.F32.PACK_AB R216, R149, R19 ;  /* 0x0000001395d8723e */ /* 0x004fe400000010ff */
[----:B------:R-:W-:Y:S02]  /*8610*/  F2FP.BF16.F32.PACK_AB R19, R86, R214 ;  /* 0x000000d65613723e */ /* 0x000fe400000010ff */
[----:B---3--:R-:W-:Y:S02]  /*8620*/  F2FP.BF16.F32.PACK_AB R17, R150, R17 ;  /* 0x000000119611723e */ /* 0x008fe400000010ff */
[----:B----4-:R-:W-:Y:S01]  /*8630*/  F2FP.BF16.F32.PACK_AB R16, R148, R16 ;  /* 0x000000109410723e */ /* 0x010fe200000010ff */
[----:B------:R-:W-:Y:S01]  /*8640*/  IMAD.MOV.U32 R83, RZ, RZ, R10 ;  /* 0x000000ffff537224 */ /* 0x000fe200078e000a */
[----:B------:R-:W-:Y:S02]  /*8650*/  F2FP.BF16.F32.PACK_AB R10, R81, R209 ;  /* 0x000000d1510a723e */ /* 0x000fe400000010ff */
[----:B------:R-:W-:-:S02]  /*8660*/  F2FP.BF16.F32.PACK_AB R217, R151, R18 ;  /* 0x0000001297d9723e */ /* 0x000fc400000010ff */
[----:B------:R-:W2:Y:S01]  /*8670*/  LDL.LU R151, [R1+0x8c] ;  /* 0x00008c0001977983 */ /* 0x000ea20000300800 */
[----:B------:R-:W-:-:S03]  /*8680*/  F2FP.BF16.F32.PACK_AB R18, R84, R212 ;  /* 0x000000d45412723e */ /* 0x000fc600000010ff */
[----:B------:R-:W3:Y:S04]  /*8690*/  LDL.LU R149, [R1+0x90] ;  /* 0x0000900001957983 */ /* 0x000ee80000300800 */
[----:B------:R-:W4:Y:S04]  /*86a0*/  LDL.LU R86, [R1+0xb8] ;  /* 0x0000b80001567983 */ /* 0x000f280000300800 */
[----:B------:R-:W2:Y:S04]  /*86b0*/  LDL.LU R214, [R1+0x98] ;  /* 0x0000980001d67983 */ /* 0x000ea80000300800 */
[----:B------:R-:W2:Y:S04]  /*86c0*/  LDL.LU R84, [R1+0xa4] ;  /* 0x0000a40001547983 */ /* 0x000ea80000300800 */
[----:B------:R-:W2:Y:S04]  /*86d0*/  LDL.LU R212, [R1+0x94] ;  /* 0x0000940001d47983 */ /* 0x000ea80000300800 */
[----:B------:R-:W2:Y:S04]  /*86e0*/  LDL.LU R150, [R1+0x9c] ;  /* 0x00009c0001967983 */ /* 0x000ea80000300800 */
[----:B------:R-:W2:Y:S04]  /*86f0*/  LDL.LU R148, [R1+0xa0] ;  /* 0x0000a00001947983 */ /* 0x000ea80000300800 */
[----:B------:R-:W2:Y:S01]  /*8700*/  LDL.LU R211, [R1+0xa8] ;  /* 0x0000a80001d37983 */ /* 0x000ea20000300800 */
[----:B------:R-:W-:Y:S01]  /*8710*/  F2FP.BF16.F32.PACK_AB R4, R144, R15 ;  /* 0x0000000f9004723e */ /* 0x000fe200000010ff */
[----:B------:R-:W-:-:S02]  /*8720*/  IMAD.MOV.U32 R81, RZ, RZ, R6 ;  /* 0x000000ffff517224 */ /* 0x000fc400078e0006 */
[----:B------:R-:W2:Y:S01]  /*8730*/  LDL.LU R209, [R1+0xb4] ;  /* 0x0000b40001d17983 */ /* 0x000ea20000300800 */
[----:B------:R-:W-:Y:S01]  /*8740*/  F2FP.BF16.F32.PACK_AB R9, R147, R9 ;  /* 0x000000099309723e */ /* 0x000fe200000010ff */
[----:B------:R-:W-:Y:S01]  /*8750*/  IMAD.MOV.U32 R147, RZ, RZ, R7 ;  /* 0x000000ffff937224 */ /* 0x000fe200078e0007 */
[----:B------:R-:W-:Y:S02]  /*8760*/  F2FP.BF16.F32.PACK_AB R15, R79, R207 ;  /* 0x000000cf4f0f723e */ /* 0x000fe400000010ff */
[----:B------:R-:W-:Y:S02]  /*8770*/  F2FP.BF16.F32.PACK_AB R79, R75, R203 ;  /* 0x000000cb4b4f723e */ /* 0x000fe400000010ff */
[----:B------:R-:W-:Y:S01]  /*8780*/  F2FP.BF16.F32.PACK_AB R7, R82, R210 ;  /* 0x000000d25207723e */ /* 0x000fe200000010ff */
[----:B------:R-:W-:Y:S01]  /*8790*/  IMAD.MOV.U32 R82, RZ, RZ, R13 ;  /* 0x000000ffff527224 */ /* 0x000fe200078e000d */
[----:B------:R-:W-:Y:S02]  /*87a0*/  F2FP.BF16.F32.PACK_AB R75, R74, R202 ;  /* 0x000000ca4a4b723e */ /* 0x000fe400000010ff */
[----:B------:R-:W-:-:S02]  /*87b0*/  F2FP.BF16.F32.PACK_AB R74, R72, R200 ;  /* 0x000000c8484a723e */ /* 0x000fc400000010ff */
[----:B------:R-:W-:Y:S02]  /*87c0*/  F2FP.BF16.F32.PACK_AB R72, R136, R83 ;  /* 0x000000538848723e */ /* 0x000fe400000010ff */
[----:B------:R-:W-:Y:S02]  /*87d0*/  F2FP.BF16.F32.PACK_AB R83, R71, R199 ;  /* 0x000000c74753723e */ /* 0x000fe400000010ff */
[----:B------:R-:W-:Y:S02]  /*87e0*/  F2FP.BF16.F32.PACK_AB R5, R146, R14 ;  /* 0x0000000e9205723e */ /* 0x000fe400000010ff */
[----:B------:R-:W-:Y:S02]  /*87f0*/  F2FP.BF16.F32.PACK_AB R71, R70, R198 ;  /* 0x000000c64647723e */ /* 0x000fe400000010ff */
[----:B------:R-:W-:Y:S02]  /*8800*/  F2FP.BF16.F32.PACK_AB R14, R77, R205 ;  /* 0x000000cd4d0e723e */ /* 0x000fe400000010ff */
[----:B------:R-:W-:-:S02]  /*8810*/  F2FP.BF16.F32.PACK_AB R70, R68, R196 ;  /* 0x000000c44446723e */ /* 0x000fc400000010ff */
[----:B------:R-:W-:Y:S02]  /*8820*/  F2FP.BF16.F32.PACK_AB R77, R139, R82 ;  /* 0x000000528b4d723e */ /* 0x000fe400000010ff */
[----:B------:R-:W-:Y:S02]  /*8830*/  F2FP.BF16.F32.PACK_AB R82, R69, R197 ;  /* 0x000000c54552723e */ /* 0x000fe400000010ff */
[----:B------:R-:W-:Y:S01]  /*8840*/  F2FP.BF16.F32.PACK_AB R8, R145, R8 ;  /* 0x000000089108723e */ /* 0x000fe200000010ff */
[----:B------:R-:W-:Y:S01]  /*8850*/  IMAD.MOV.U32 R145, RZ, RZ, R12 ;  /* 0x000000ffff917224 */ /* 0x000fe200078e000c */
[----:B------:R-:W-:Y:S02]  /*8860*/  F2FP.BF16.F32.PACK_AB R13, R143, R22 ;  /* 0x000000168f0d723e */ /* 0x000fe400000010ff */
        /* <DEDUP_REMOVED lines=44> */
[----:B---3--:R-:W-:Y:S02]  /*8b30*/  F2FP.BF16.F32.PACK_AB R60, R124, R149 ;  /* 0x000000957c3c723e */ /* 0x008fe400000010ff */
[----:B------:R-:W-:Y:S02]  /*8b40*/  F2FP.BF16.F32.PACK_AB R124, R121, R213 ;  /* 0x000000d5797c723e */ /* 0x000fe400000010ff */
[----:B----4-:R-:W-:Y:S02]  /*8b50*/  F2FP.BF16.F32.PACK_AB R69, R134, R86 ;  /* 0x000000568645723e */ /* 0x010fe400000010ff */
[----:B------:R-:W-:Y:S02]  /*8b60*/  F2FP.BF16.F32.PACK_AB R86, R65, R193 ;  /* 0x000000c14156723e */ /* 0x000fe400000010ff */
[----:B------:R-:W-:Y:S02]  /*8b70*/  F2FP.BF16.F32.PACK_AB R121, R119, R235 ;  /* 0x000000eb7779723e */ /* 0x000fe400000010ff */
[----:B------:R-:W-:-:S02]  /*8b80*/  F2FP.BF16.F32.PACK_AB R119, R51, R179 ;  /* 0x000000b33377723e */ /* 0x000fc400000010ff */
[----:B--2---:R-:W-:Y:S02]  /*8b90*/  F2FP.BF16.F32.PACK_AB R84, R129, R84 ;  /* 0x000000548154723e */ /* 0x004fe400000010ff */
        /* <DEDUP_REMOVED lines=49> */
[----:B------:R-:W-:-:S07]  /*8eb0*/  F2FP.BF16.F32.PACK_AB R39, R26, R154 ;  /* 0x0000009a1a27723e */ /* 0x000fce00000010ff */
.L_x_0:
[----:B------:R-:W0:Y:S01]  /*8ec0*/  S2R R24, SR_TID.X ;  /* 0x0000000000187919 */ /* 0x000e220000002100 */
[C---:B-----5:R-:W-:Y:S01]  /*8ed0*/  VIADD R25, R232.reuse, 0x7f ;  /* 0x0000007fe8197836 */ /* 0x060fe20000000000 */
[----:B------:R-:W-:Y:S01]  /*8ee0*/  ULDC UR4, c[0x0][0x22c] ;  /* 0x00008b0000047ab9 */ /* 0x000fe20000000800 */
[----:B------:R-:W-:Y:S01]  /*8ef0*/  VIADD R26, R232, 0x1 ;  /* 0x00000001e81a7836 */ /* 0x000fe20000000000 */
[----:B------:R-:W-:Y:S01]  /*8f00*/  ULDC.64 UR28, c[0x0][0x228] ;  /* 0x00008a00001c7ab9 */ /* 0x000fe20000000a00 */
[----:B------:R-:W-:Y:S01]  /*8f10*/  ULDC.64 UR6, c[0x0][0x228] ;  /* 0x00008a0000067ab9 */ /* 0x000fe20000000a00 */
[----:B------:R-:W-:Y:S01]  /*8f20*/  ISETP.GE.AND P2, PT, R25, UR29, PT ;  /* 0x0000001d19007c0c */ /* 0x000fe2000bf46270 */
[----:B------:R-:W-:Y:S01]  /*8f30*/  ULDC.64 UR30, c[0x0][0x228] ;  /* 0x00008a00001e7ab9 */ /* 0x000fe20000000a00 */
[----:B------:R-:W-:Y:S01]  /*8f40*/  ISETP.GE.AND P0, PT, R26, UR4, PT ;  /* 0x000000041a007c0c */ /* 0x000fe2000bf06270 */
[----:B------:R-:W-:Y:S01]  /*8f50*/  ULDC UR4, c[0x0][0x22c] ;  /* 0x00008b0000047ab9 */ /* 0x000fe20000000800 */
[----:B------:R-:W-:Y:S01]  /*8f60*/  ISETP.GE.AND P3, PT, R233, UR6, PT ;  /* 0x00000006e9007c0c */ /* 0x000fe2000bf66270 */
[----:B------:R-:W-:Y:S01]  /*8f70*/  ULDC.64 UR24, c[0x0][0x228] ;  /* 0x00008a0000187ab9 */ /* 0x000fe20000000a00 */
[----:B------:R-:W-:Y:S01]  /*8f80*/  ULDC UR26, c[0x0][0x248] ;  /* 0x00009200001a7ab9 */ /* 0x000fe20000000800 */
[----:B------:R-:W-:Y:S01]  /*8f90*/  ULDC.64 UR22, c[0x0][0x228] ;  /* 0x00008a0000167ab9 */ /* 0x000fe20000000a00 */
[----:B------:R-:W-:Y:S01]  /*8fa0*/  ISETP.LT.AND P3, PT, R232, UR31, !P3 ;  /* 0x0000001fe8007c0c */ /* 0x000fe2000df61270 */
[----:B------:R-:W-:Y:S01]  /*8fb0*/  ULDC.64 UR20, c[0x0][0x228] ;  /* 0x00008a0000147ab9 */ /* 0x000fe20000000a00 */
[----:B------:R-:W-:Y:S01]  /*8fc0*/  ULDC.64 UR18, c[0x0][0x228] ;  /* 0x00008a0000127ab9 */ /* 0x000fe20000000a00 */
[----:B------:R-:W-:Y:S01]  /*8fd0*/  ULDC.64 UR16, c[0x0][0x228] ;  /* 0x00008a0000107ab9 */ /* 0x000fe20000000a00 */
[----:B------:R-:W-:Y:S01]  /*8fe0*/  ULDC.64 UR10, c[0x0][0x228] ;  /* 0x00008a00000a7ab9 */ /* 0x000fe20000000a00 */
[----:B------:R-:W-:Y:S01]  /*8ff0*/  ULDC.64 UR8, c[0x0][0x228] ;  /* 0x00008a0000087ab9 */ /* 0x000fe20000000a00 */
[----:B0-----:R-:W-:-:S02]  /*9000*/  IMAD.SHL.U32 R0, R24, 0x10, RZ ;  /* 0x0000001018007824 */ /* 0x001fc400078e00ff */
[----:B------:R-:W-:-:S03]  /*9010*/  IMAD.SHL.U32 R2, R24, 0x40, RZ ;  /* 0x0000004018027824 */ /* 0x000fc600078e00ff */
[----:B------:R-:W-:Y:S02]  /*9020*/  LOP3.LUT R0, R0, 0xf0, RZ, 0xc0, !PT ;  /* 0x000000f000007812 */ /* 0x000fe400078ec0ff */
[----:B------:R-:W-:Y:S01]  /*9030*/  LOP3.LUT R3, R2, 0x400, RZ, 0xc0, !PT ;  /* 0x0000040002037812 */ /* 0x000fe200078ec0ff */
[----:B------:R-:W-:-:S03]  /*9040*/  VIADD R2, R232, 0x2 ;  /* 0x00000002e8027836 */ /* 0x000fc60000000000 */
[----:B------:R-:W-:Y:S02]  /*9050*/  IADD3 R0, R3, UR12, R0 ;  /* 0x0000000c03007c10 */ /* 0x000fe4000fffe000 */
[C---:B------:R-:W-:Y:S02]  /*9060*/  LOP3.LUT R3, R24.reuse, 0x60, RZ, 0xc0, !PT ;  /* 0x0000006018037812 */ /* 0x040fe400078ec0ff */
[----:B------:R-:W-:Y:S01]  /*9070*/  LOP3.LUT R24, R24, 0x7f, RZ, 0xc0, !PT ;  /* 0x0000007f18187812 */ /* 0x000fe200078ec0ff */
[----:B------:R-:W-:Y:S01]  /*9080*/  BAR.SYNC.DEFER_BLOCKING 0x0 ;  /* 0x0000000000007b1d */ /* 0x000fe20000010000 */
[----:B------:R-:W-:Y:S01]  /*9090*/  ISETP.GE.AND P5, PT, R2, UR4, PT ;  /* 0x0000000402007c0c */ /* 0x000fe2000bfa6270 */
[----:B------:R-:W-:Y:S01]  /*90a0*/  IMAD R140, R3, 0x8, R0 ;  /* 0x00000008038c7824 */ /* 0x000fe200078e0200 */
[----:B------:R-:W-:Y:S01]  /*90b0*/  LEA R0, R24, UR12, 0x4 ;  /* 0x0000000c18007c11 */ /* 0x000fe2000f8e20ff */
[----:B------:R-:W-:Y:S02]  /*90c0*/  VIADD R2, R232, 0x3 ;  /* 0x00000003e8027836 */ /* 0x000fe40000000000 */
[----:B------:R-:W-:Y:S01]  /*90d0*/  ULDC UR4, c[0x0][0x22c] ;  /* 0x00008b0000047ab9 */ /* 0x000fe20000000800 */
[----:B------:R-:W-:-:S02]  /*90e0*/  ULDC.64 UR12, c[0x0][0x228] ;  /* 0x00008a00000c7ab9 */ /* 0x000fc40000000a00 */
[----:B------:R-:W-:Y:S01]  /*90f0*/  ISETP.GE.AND P1, PT, R2, UR4, PT ;  /* 0x0000000402007c0c */ /* 0x000fe2000bf26270 */
[----:B------:R-:W-:Y:S01]  /*9100*/  ULDC.64 UR4, c[0x0][0x220] ;  /* 0x0000880000047ab9 */ /* 0x000fe20000000a00 */
[----:B------:R-:W0:Y:S01]  /*9110*/  LDC R2, c[0x0][0x244] ;  /* 0x00009100ff027b82 */ /* 0x000e220000000800 */
[----:B------:R-:W-:Y:S07]  /*9120*/  STSM.16.M88.4 [R140], R36 ;  /* 0x000000248c007844 */ /* 0x000fee0000000200 */
[----:B------:R-:W-:Y:S01]  /*9130*/  BAR.SYNC.DEFER_BLOCKING 0x0 ;  /* 0x0000000000007b1d */ /* 0x000fe20000010000 */
[----:B0-----:R-:W-:-:S05]  /*9140*/  IMAD R3, R233, R2, RZ ;  /* 0x00000002e9037224 */ /* 0x001fca00078e02ff */
[----:B------:R-:W0:Y:S02]  /*9150*/  LDS.128 R24, [R0] ;  /* 0x0000000000187984 */ /* 0x000e240000000c00 */
[----:B------:R-:W-:Y:S06]  /*9160*/  BAR.SYNC.DEFER_BLOCKING 0x0 ;  /* 0x0000000000007b1d */ /* 0x000fec0000010000 */
[----:B------:R-:W-:Y:S02]  /*9170*/  STSM.16.M88.4 [R140], R40 ;  /* 0x000000288c007844 */ /* 0x000fe40000000200 */
[----:B------:R-:W-:Y:S06]  /*9180*/  BAR.SYNC.DEFER_BLOCKING 0x0 ;  /* 0x0000000000007b1d */ /* 0x000fec0000010000 */
[----:B------:R-:W1:Y:S02]  /*9190*/  LDS.128 R28, [R0] ;  /* 0x00000000001c7984 */ /* 0x000e640000000c00 */
[----:B------:R-:W-:Y:S06]  /*91a0*/  BAR.SYNC.DEFER_BLOCKING 0x0 ;  /* 0x0000000000007b1d */ /* 0x000fec0000010000 */
[----:B------:R-:W-:Y:S02]  /*91b0*/  STSM.16.M88.4 [R140], R44 ;  /* 0x0000002c8c007844 */ /* 0x000fe40000000200 */
[----:B------:R-:W-:Y:S06]  /*91c0*/  BAR.SYNC.DEFER_BLOCKING 0x0 ;  /* 0x0000000000007b1d */ /* 0x000fec0000010000 */
[----:B------:R-:W-:Y:S02]  /*91d0*/  LDS.128 R32, [R0] ;  /* 0x0000000000207984 */ /* 0x000fe40000000c00 */
[----:B------:R-:W-:Y:S06]  /*91e0*/  BAR.SYNC.DEFER_BLOCKING 0x0 ;  /* 0x0000000000007b1d */ /* 0x000fec0000010000 */
[----:B------:R-:W-:Y:S02]  /*91f0*/  STSM.16.M88.4 [R140], R96 ;  /* 0x000000608c007844 */ /* 0x000fe40000000200 */
[----:B------:R-:W-:Y:S06]  /*9200*/  BAR.SYNC.DEFER_BLOCKING 0x0 ;  /* 0x0000000000007b1d */ /* 0x000fec0000010000 */
[----:B------:R-:W-:Y:S02]  /*9210*/  LDS.128 R36, [R0] ;  /* 0x0000000000247984 */ /* 0x000fe40000000c00 */
[----:B------:R-:W-:Y:S06]  /*9220*/  BAR.SYNC.DEFER_BLOCKING 0x0 ;  /* 0x0000000000007b1d */ /* 0x000fec0000010000 */
[----:B------:R-:W-:Y:S02]  /*9230*/  STSM.16.M88.4 [R140], R148 ;  /* 0x000000948c007844 */ /* 0x000fe40000000200 */
[----:B------:R-:W-:Y:S06]  /*9240*/  BAR.SYNC.DEFER_BLOCKING 0x0 ;  /* 0x0000000000007b1d */ /* 0x000fec0000010000 */
[----:B------:R-:W2:Y:S02]  /*9250*/  LDS.128 R40, [R0] ;  /* 0x0000000000287984 */ /* 0x000ea40000000c00 */
[----:B------:R-:W-:Y:S06]  /*9260*/  BAR.SYNC.DEFER_BLOCKING 0x0 ;  /* 0x0000000000007b1d */ /* 0x000fec0000010000 */
[----:B------:R-:W-:Y:S02]  /*9270*/  STSM.16.M88.4 [R140], R100 ;  /* 0x000000648c007844 */ /* 0x000fe40000000200 */
[----:B------:R-:W-:Y:S06]  /*9280*/  BAR.SYNC.DEFER_BLOCKING 0x0 ;  /* 0x0000000000007b1d */ /* 0x000fec0000010000 */
[----:B------:R-:W3:Y:S02]  /*9290*/  LDS.128 R44, [R0] ;  /* 0x00000000002c7984 */ /* 0x000ee40000000c00 */
[----:B------:R-:W-:Y:S06]  /*92a0*/  BAR.SYNC.DEFER_BLOCKING 0x0 ;  /* 0x0000000000007b1d */ /* 0x000fec0000010000 */
[----:B------:R-:W-:Y:S02]  /*92b0*/  STSM.16.M88.4 [R140], R144 ;  /* 0x000000908c007844 */ /* 0x000fe40000000200 */
[----:B------:R-:W-:Y:S06]  /*92c0*/  BAR.SYNC.DEFER_BLOCKING 0x0 ;  /* 0x0000000000007b1d */ /* 0x000fec0000010000 */
[----:B------:R-:W-:Y:S02]  /*92d0*/  LDS.128 R88, [R0] ;  /* 0x0000000000587984 */ /* 0x000fe40000000c00 */
[----:B------:R-:W-:Y:S06]  /*92e0*/  BAR.SYNC.DEFER_BLOCKING 0x0 ;  /* 0x0000000000007b1d */ /* 0x000fec0000010000 */
[----:B------:R-:W-:Y:S02]  /*92f0*/  STSM.16.M88.4 [R140], R104 ;  /* 0x000000688c007844 */ /* 0x000fe40000000200 */
[----:B------:R-:W-:Y:S06]  /*9300*/  BAR.SYNC.DEFER_BLOCKING 0x0 ;  /* 0x0000000000007b1d */ /* 0x000fec0000010000 */
[----:B------:R-:W4:Y:S02]  /*9310*/  LDS.128 R92, [R0] ;  /* 0x00000000005c7984 */ /* 0x000f240000000c00 */
        /* <DEDUP_REMOVED lines=73> */
[----:B------:R0:W-:Y:S02]  /*97b0*/  STSM.16.M88.4 [R140], R20 ;  /* 0x000000148c007844 */ /* 0x0001e40000000200 */
[----:B------:R-:W-:Y:S01]  /*97c0*/  BAR.SYNC.DEFER_BLOCKING 0x0 ;  /* 0x0000000000007b1d */ /* 0x000fe20000010000 */
[----:B0-----:R-:W-:Y:S01]  /*97d0*/  IMAD R20, R2, 0x80, R3 ;  /* 0x0000008002147824 */ /* 0x001fe200078e0203 */
[----:B------:R-:W-:Y:S01]  /*97e0*/  LEA R2, P6, R3, UR4, 0x1 ;  /* 0x0000000403027c11 */ /* 0x000fe2000f8c08ff */
[----:B------:R-:W-:-:S03]  /*97f0*/  VIADD R22, R232, 0x5 ;  /* 0x00000005e8167836 */ /* 0x000fc60000000000 */
[----:B------:R-:W-:Y:S02]  /*9800*/  LEA.HI.X.SX32 R3, R3, UR5, 0x1, P6 ;  /* 0x0000000503037c11 */ /* 0x000fe4000b0f0eff */
[----:B------:R-:W-:Y:S01]  /*9810*/  ISETP.GE.AND P6, PT, R232, UR7, PT ;  /* 0x00000007e8007c0c */ /* 0x000fe2000bfc6270 */
[----:B------:R-:W-:-:S03]  /*9820*/  ULDC.64 UR6, c[0x0][0x228] ;  /* 0x00008a0000067ab9 */ /* 0x000fc60000000a00 */
[----:B------:R-:W-:Y:S01]  /*9830*/  ISETP.LT.AND P6, PT, R250, UR24, !P6 ;  /* 0x00000018fa007c0c */ /* 0x000fe2000f7c1270 */
[----:B------:R-:W-:Y:S01]  /*9840*/  LDS.128 R84, [R0] ;  /* 0x0000000000547984 */ /* 0x000fe20000000c00 */
[----:B------:R-:W-:Y:S06]  /*9850*/  BAR.SYNC.DEFER_BLOCKING 0x0 ;  /* 0x0000000000007b1d */ /* 0x000fec0000010000 */
[----:B------:R-:W-:Y:S02]  /*9860*/  STSM.16.M88.4 [R140], R12 ;  /* 0x0000000c8c007844 */ /* 0x000fe40000000200 */
[----:B------:R-:W-:Y:S06]  /*9870*/  BAR.SYNC.DEFER_BLOCKING 0x0 ;  /* 0x0000000000007b1d */ /* 0x000fec0000010000 */
[----:B------:R-:W0:Y:S02]  /*9880*/  LDS.128 R72, [R0] ;  /* 0x0000000000487984 */ /* 0x000e240000000c00 */
[----:B------:R-:W-:Y:S06]  /*9890*/  BAR.SYNC.DEFER_BLOCKING 0x0 ;  /* 0x0000000000007b1d */ /* 0x000fec0000010000 */
[----:B------:R-:W-:Y:S02]  /*98a0*/  STSM.16.M88.4 [R140], R4 ;  /* 0x000000048c007844 */ /* 0x000fe40000000200 */
[----:B------:R-:W-:Y:S06]  /*98b0*/  BAR.SYNC.DEFER_BLOCKING 0x0 ;  /* 0x0000000000007b1d */ /* 0x000fec0000010000 */
[----:B------:R-:W0:Y:S02]  /*98c0*/  LDS.128 R76, [R0] ;  /* 0x00000000004c7984 */ /* 0x000e240000000c00 */
[----:B------:R-:W-:Y:S06]  /*98d0*/  BAR.SYNC.DEFER_BLOCKING 0x0 ;  /* 0x0000000000007b1d */ /* 0x000fec0000010000 */
[----:B------:R1:W-:Y:S02]  /*98e0*/  STSM.16.M88.4 [R140], R8 ;  /* 0x000000088c007844 */ /* 0x0003e40000000200 */
[----:B------:R-:W-:Y:S01]  /*98f0*/  BAR.SYNC.DEFER_BLOCKING 0x0 ;  /* 0x0000000000007b1d */ /* 0x000fe20000010000 */
[----:B-1----:R-:W-:-:S05]  /*9900*/  LEA R8, P4, R20, UR4, 0x1 ;  /* 0x0000000414087c11 */ /* 0x002fca000f8808ff */
[----:B------:R-:W-:Y:S01]  /*9910*/  ULDC UR4, c[0x0][0x22c] ;  /* 0x00008b0000047ab9 */ /* 0x000fe20000000800 */
[----:B------:R-:W-:Y:S02]  /*9920*/  LEA.HI.X.SX32 R9, R20, UR5, 0x1, P4 ;  /* 0x0000000514097c11 */ /* 0x000fe4000a0f0eff */
[----:B------:R-:W-:Y:S02]  /*9930*/  ISETP.LT.AND P4, PT, R233, UR22, !P0 ;  /* 0x00000016e9007c0c */ /* 0x000fe4000c781270 */
[----:B------:R-:W-:Y:S01]  /*9940*/  ISETP.LT.AND P0, PT, R250, UR20, !P0 ;  /* 0x00000014fa007c0c */ /* 0x000fe2000c701270 */
[----:B------:R-:W1:Y:S01]  /*9950*/  LDS.128 R12, [R0] ;  /* 0x00000000000c7984 */ /* 0x000e620000000c00 */
[----:B------:R-:W-:Y:S06]  /*9960*/  BAR.SYNC.DEFER_BLOCKING 0x0 ;  /* 0x0000000000007b1d */ /* 0x000fec0000010000 */
[----:B------:R2:W-:Y:S02]  /*9970*/  STSM.16.M88.4 [R140], R16 ;  /* 0x000000108c007844 */ /* 0x0005e40000000200 */
[----:B------:R-:W-:Y:S01]  /*9980*/  BAR.SYNC.DEFER_BLOCKING 0x0 ;  /* 0x0000000000007b1d */ /* 0x000fe20000010000 */
[----:B--2---:R-:W-:Y:S01]  /*9990*/  IMAD R17, R232, UR26, RZ ;  /* 0x0000001ae8117c24 */ /* 0x004fe2000f8e02ff */
[----:B------:R-:W-:Y:S01]  /*99a0*/  PRMT R19, R24, 0x7632, R19 ;  /* 0x0000763218137816 */ /* 0x000fe20000000013 */
[----:B------:R-:W-:-:S02]  /*99b0*/  VIADD R18, R232, 0x4 ;  /* 0x00000004e8127836 */ /* 0x000fc40000000000 */
[C---:B------:R-:W-:Y:S02]  /*99c0*/  VIADD R23, R17.reuse, UR26 ;  /* 0x0000001a11177c36 */ /* 0x040fe40008000000 */
[----:B------:R-:W-:-:S04]  /*99d0*/  IMAD.WIDE R10, R17, 0x2, R2 ;  /* 0x00000002110a7825 */ /* 0x000fc800078e0202 */
[--C-:B------:R-:W-:Y:S01]  /*99e0*/  IMAD.WIDE R16, R17, 0x2, R8.reuse ;  /* 0x0000000211107825 */ /* 0x100fe200078e0208 */
[----:B------:R-:W2:Y:S03]  /*99f0*/  LDS.128 R4, [R0] ;  /* 0x0000000000047984 */ /* 0x000ea60000000c00 */
[----:B------:R-:W-:Y:S01]  /*9a00*/  IMAD.WIDE R20, R23, 0x2, R8 ;  /* 0x0000000217147825 */ /* 0x000fe200078e0208 */
[----:B------:R-:W-:Y:S06]  /*9a10*/  BAR.SYNC.DEFER_BLOCKING 0x0 ;  /* 0x0000000000007b1d */ /* 0x000fec0000010000 */
[----:B------:R-:W-:Y:S02]  /*9a20*/  STSM.16.M88.4 [R140], R216 ;  /* 0x000000d88c007844 */ /* 0x000fe40000000200 */
[----:B------:R-:W-:Y:S06]  /*9a30*/  BAR.SYNC.DEFER_BLOCKING 0x0 ;  /* 0x0000000000007b1d */ /* 0x000fec0000010000 */
[----:B------:R3:W-:Y:S01]  /*9a40*/  @P3 STG.E.U16 desc[UR14][R10.64], R24 ;  /* 0x000000180a003986 */ /* 0x0007e2000c10150e */
[----:B------:R-:W-:Y:S01]  /*9a50*/  ISETP.GE.AND P3, PT, R18, UR4, PT ;  /* 0x0000000412007c0c */ /* 0x000fe2000bf66270 */
[----:B------:R-:W-:-:S02]  /*9a60*/  ULDC UR4, c[0x0][0x22c] ;  /* 0x00008b0000047ab9 */ /* 0x000fc40000000800 */
[----:B------:R4:W-:Y:S01]  /*9a70*/  @P6 STG.E.U16 desc[UR14][R16.64], R19 ;  /* 0x0000001310006986 */ /* 0x0009e2000c10150e */
[----:B------:R-:W-:Y:S01]  /*9a80*/  ISETP.LT.AND P6, PT, R233, UR18, !P5 ;  /* 0x00000012e9007c0c */ /* 0x000fe2000efc1270 */
[----:B------:R-:W-:Y:S01]  /*9a90*/  ULDC UR18, c[0x0][0x228] ;  /* 0x00008a0000127ab9 */ /* 0x000fe20000000800 */
[----:B------:R-:W-:Y:S01]  /*9aa0*/  ISETP.LT.AND P5, PT, R250, UR16, !P5 ;  /* 0x00000010fa007c0c */ /* 0x000fe2000efa1270 */
[----:B------:R-:W-:Y:S01]  /*9ab0*/  ULDC UR16, c[0x0][0x228] ;  /* 0x00008a0000107ab9 */ /* 0x000fe20000000800 */
[----:B---3--:R-:W-:Y:S02]  /*9ac0*/  PRMT R11, R28, 0x7632, R11 ;  /* 0x000076321c0b7816 */ /* 0x008fe4000000000b */
[----:B------:R-:W-:Y:S01]  /*9ad0*/  PRMT R24, R40, 0x7632, R24 ;  /* 0x0000763228187816 */ /* 0x000fe20000000018 */
[----:B----4-:R-:W-:-:S04]  /*9ae0*/  IMAD.WIDE R18, R23, 0x2, R2 ;  /* 0x0000000217127825 */ /* 0x010fc800078e0202 */
[----:B------:R-:W-:Y:S01]  /*9af0*/  VIADD R23, R23, UR26 ;  /* 0x0000001a17177c36 */ /* 0x000fe20008000000 */
[----:B------:R3:W-:Y:S01]  /*9b00*/  @P4 STG.E.U16 desc[UR14][R18.64], R28 ;  /* 0x0000001c12004986 */ /* 0x0007e2000c10150e */
[----:B------:R-:W-:Y:S01]  /*9b10*/  ISETP.GE.AND P4, PT, R22, UR4, PT ;  /* 0x0000000416007c0c */ /* 0x000fe2000bf86270 */
[----:B------:R-:W-:Y:S01]  /*9b20*/  ULDC UR4, c[0x0][0x22c] ;  /* 0x00008b0000047ab9 */ /* 0x000fe20000000800 */
[----:B------:R-:W-:Y:S01]  /*9b30*/  IMAD.WIDE R16, R23, 0x2, R8 ;  /* 0x0000000217107825 */ /* 0x000fe200078e0208 */
[----:B------:R4:W-:Y:S01]  /*9b40*/  @P0 STG.E.U16 desc[UR14][R20.64], R11 ;  /* 0x0000000b14000986 */ /* 0x0009e2000c10150e */
[----:B------:R-:W-:Y:S01]  /*9b50*/  ISETP.LT.AND P0, PT, R233, UR12, !P1 ;  /* 0x0000000ce9007c0c */ /* 0x000fe2000cf01270 */
[----:B------:R-:W-:Y:S01]  /*9b60*/  ULDC UR12, c[0x0][0x228] ;  /* 0x00008a00000c7ab9 */ /* 0x000fe20000000800 */
[----:B------:R-:W-:Y:S01]  /*9b70*/  ISETP.LT.AND P1, PT, R250, UR10, !P1 ;  /* 0x0000000afa007c0c */ /* 0x000fe2000cf21270 */
[----:B------:R-:W-:Y:S01]  /*9b80*/  ULDC UR10, c[0x0][0x228] ;  /* 0x00008a00000a7ab9 */ /* 0x000fe20000000800 */
[----:B------:R-:W-:Y:S01]  /*9b90*/  VIADD R22, R232, 0x9 ;  /* 0x00000009e8167836 */ /* 0x000fe20000000000 */
[----:B---3--:R-:W-:Y:S01]  /*9ba0*/  PRMT R19, R25, 0x7632, R19 ;  /* 0x0000763219137816 */ /* 0x008fe20000000013 */
[----:B----4-:R-:W-:-:S04]  /*9bb0*/  IMAD.WIDE R10, R23, 0x2, R2 ;  /* 0x00000002170a7825 */ /* 0x010fc800078e0202 */
[----:B------:R-:W-:Y:S01]  /*9bc0*/  VIADD R23, R23, UR26 ;  /* 0x0000001a17177c36 */ /* 0x000fe20008000000 */
[----:B------:R3:W-:Y:S01]  /*9bd0*/  @P6 STG.E.U16 desc[UR14][R10.64], R25 ;  /* 0x000000190a006986 */ /* 0x0007e2000c10150e */
[----:B------:R-:W-:Y:S02]  /*9be0*/  VIADD R20, R232, 0x6 ;  /* 0x00000006e8147836 */ /* 0x000fe40000000000 */
[----:B------:R-:W-:Y:S01]  /*9bf0*/  VIADD R21, R23, UR26 ;  /* 0x0000001a17157c36 */ /* 0x000fe20008000000 */
[----:B------:R4:W-:Y:S01]  /*9c00*/  @P5 STG.E.U16 desc[UR14][R16.64], R19 ;  /* 0x0000001310005986 */ /* 0x0009e2000c10150e */
[----:B------:R-:W-:Y:S01]  /*9c10*/  ISETP.LT.AND P5, PT, R233, UR8, !P3 ;  /* 0x00000008e9007c0c */ /* 0x000fe2000dfa1270 */
[----:B------:R-:W-:Y:S01]  /*9c20*/  ULDC UR8, c[0x0][0x228] ;  /* 0x00008a0000087ab9 */ /* 0x000fe20000000800 */
[----:B------:R-:W-:Y:S01]  /*9c30*/  ISETP.GE.AND P6, PT, R20, UR4, PT ;  /* 0x0000000414007c0c */ /* 0x000fe2000bfc6270 */
[----:B------:R-:W-:Y:S01]  /*9c40*/  VIADD R20, R232, 0x7 ;  /* 0x00000007e8147836 */ /* 0x000fe20000000000 */
[----:B------:R-:W-:Y:S01]  /*9c50*/  ISETP.LT.AND P3, PT, R250, UR6, !P3 ;  /* 0x00000006fa007c0c */ /* 0x000fe2000df61270 */
[----:B------:R-:W-:Y:S01]  /*9c60*/  ULDC UR4, c[0x0][0x22c] ;  /* 0x00008b0000047ab9 */ /* 0x000fe20000000800 */
[----:B------:R-:W-:Y:S01]  /*9c70*/  ULDC UR6, c[0x0][0x228] ;  /* 0x00008a0000067ab9 */ /* 0x000fe20000000800 */
[----:B---3--:R-:W-:-:S04]  /*9c80*/  IMAD.WIDE R10, R23, 0x2, R8 ;  /* 0x00000002170a7825 */ /* 0x008fc800078e0208 */
[----:B----4-:R-:W-:-:S04]  /*9c90*/  IMAD.WIDE R18, R23, 0x2, R2 ;  /* 0x0000000217127825 */ /* 0x010fc800078e0202 */
[----:B------:R-:W-:Y:S01]  /*9ca0*/  IMAD.WIDE R16, R21, 0x2, R2 ;  /* 0x0000000215107825 */ /* 0x000fe200078e0202 */
[----:B------:R3:W-:Y:S01]  /*9cb0*/  @P0 STG.E.U16 desc[UR14][R18.64], R29 ;  /* 0x0000001d12000986 */ /* 0x0007e2000c10150e */
[----:B------:R-:W-:Y:S01]  /*9cc0*/  ISETP.GE.AND P0, PT, R20, UR4, PT ;  /* 0x0000000414007c0c */ /* 0x000fe2000bf06270 */
[----:B------:R-:W-:Y:S01]  /*9cd0*/  ULDC.64 UR4, c[0x0][0x228] ;  /* 0x00008a0000047ab9 */ /* 0x000fe20000000a00 */
[----:B------:R-:W-:Y:S01]  /*9ce0*/  VIADD R20, R232, 0x8 ;  /* 0x00000008e8147836 */ /* 0x000fe20000000000 */
[----:B---3--:R-:W-:-:S05]  /*9cf0*/  PRMT R19, R29, 0x7632, R19 ;  /* 0x000076321d137816 */ /* 0x008fca0000000013 */
[----:B------:R3:W-:Y:S01]  /*9d00*/  @P1 STG.E.U16 desc[UR14][R10.64], R19 ;  /* 0x000000130a001986 */ /* 0x0007e2000c10150e */
[C---:B------:R-:W-:Y:S02]  /*9d10*/  ISETP.LT.AND P1, PT, R250.reuse, UR28, !P4 ;  /* 0x0000001cfa007c0c */ /* 0x040fe4000e721270 */
[C---:B------:R-:W-:Y:S01]  /*9d20*/  ISETP.LT.AND P4, PT, R233.reuse, UR4, !P4 ;  /* 0x00000004e9007c0c */ /* 0x040fe2000e781270 */
[----:B------:R4:W-:Y:S01]  /*9d30*/  @P5 STG.E.U16 desc[UR14][R16.64], R26 ;  /* 0x0000001a10005986 */ /* 0x0009e2000c10150e */
[----:B------:R-:W-:Y:S01]  /*9d40*/  ISETP.LT.AND P5, PT, R233, UR30, !P6 ;  /* 0x0000001ee9007c0c */ /* 0x000fe2000f7a1270 */
[----:B------:R-:W-:Y:S01]  /*9d50*/  ULDC UR4, c[0x0][0x22c] ;  /* 0x00008b0000047ab9 */ /* 0x000fe20000000800 */
[----:B------:R-:W-:Y:S01]  /*9d60*/  ISETP.LT.AND P6, PT, R250, UR6, !P6 ;  /* 0x00000006fa007c0c */ /* 0x000fe2000f7c1270 */
[----:B------:R-:W-:Y:S01]  /*9d70*/  ULDC UR6, c[0x0][0x228] ;  /* 0x00008a0000067ab9 */ /* 0x000fe20000000800 */
[----:B---3--:R-:W-:Y:S01]  /*9d80*/  IMAD.WIDE R18, R21, 0x2, R8 ;  /* 0x0000000215127825 */ /* 0x008fe200078e0208 */
[----:B------:R-:W-:-:S03]  /*9d90*/  PRMT R11, R26, 0x7632, R11 ;  /* 0x000076321a0b7816 */ /* 0x000fc6000000000b */
[----:B------:R-:W-:Y:S02]  /*9da0*/  VIADD R21, R21, UR26 ;  /* 0x0000001a15157c36 */ /* 0x000fe40008000000 */
[----:B------:R3:W-:Y:S01]  /*9db0*/  @P3 STG.E.U16 desc[UR14][R18.64], R11 ;  /* 0x0000000b12003986 */ /* 0x0007e2000c10150e */
[----:B------:R-:W-:Y:S01]  /*9dc0*/  ISETP.GE.AND P3, PT, R20, UR4, PT ;  /* 0x0000000414007c0c */ /* 0x000fe2000bf66270 */
[C---:B------:R-:W-:Y:S01]  /*9dd0*/  VIADD R23, R21.reuse, UR26 ;  /* 0x0000001a15177c36 */ /* 0x040fe20008000000 */
[----:B------:R-:W-:Y:S01]  /*9de0*/  ULDC UR4, c[0x0][0x22c] ;  /* 0x00008b0000047ab9 */ /* 0x000fe20000000800 */
[----:B----4-:R-:W-:-:S04]  /*9df0*/  IMAD.WIDE R16, R21, 0x2, R8 ;  /* 0x0000000215107825 */ /* 0x010fc800078e0208 */
[----:B------:R-:W-:Y:S02]  /*9e00*/  VIADD R25, R23, UR26 ;  /* 0x0000001a17197c36 */ /* 0x000fe40008000000 */
[----:B---3--:R-:W-:Y:S01]  /*9e10*/  IMAD.WIDE R10, R21, 0x2, R2 ;  /* 0x00000002150a7825 */ /* 0x008fe200078e0202 */
[----:B------:R-:W-:-:S03]  /*9e20*/  PRMT R19, R30, 0x7632, R19 ;  /* 0x000076321e137816 */ /* 0x000fc60000000013 */
[----:B------:R-:W-:Y:S01]  /*9e30*/  IMAD.WIDE R20, R23, 0x2, R2 ;  /* 0x0000000217147825 */ /* 0x000fe200078e0202 */
[----:B------:R3:W-:Y:S01]  /*9e40*/  @P4 STG.E.U16 desc[UR14][R10.64], R30 ;  /* 0x0000001e0a004986 */ /* 0x0007e2000c10150e */
[----:B------:R-:W-:Y:S01]  /*9e50*/  ISETP.GE.AND P4, PT, R22, UR4, PT ;  /* 0x0000000416007c0c */ /* 0x000fe2000bf86270 */
[----:B------:R-:W-:Y:S01]  /*9e60*/  ULDC UR4, c[0x0][0x22c] ;  /* 0x00008b0000047ab9 */ /* 0x000fe20000000800 */
[C---:B------:R-:W-:Y:S01]  /*9e70*/  VIADD R18, R232.reuse, 0xa ;  /* 0x0000000ae8127836 */ /* 0x040fe20000000000 */
[----:B------:R4:W-:Y:S01]  /*9e80*/  @P1 STG.E.U16 desc[UR14][R16.64], R19 ;  /* 0x0000001310001986 */ /* 0x0009e2000c10150e */
[----:B------:R-:W-:-:S03]  /*9e90*/  VIADD R22, R232, 0xd ;  /* 0x0000000de8167836 */ /* 0x000fc60000000000 */
[----:B------:R0:W-:Y:S01]  /*9ea0*/  @P5 STG.E.U16 desc[UR14][R20.64], R27 ;  /* 0x0000001b14005986 */ /* 0x0001e2000c10150e */
[----:B------:R-:W-:Y:S01]  /*9eb0*/  ISETP.LT.AND P5, PT, R233, UR8, !P0 ;  /* 0x00000008e9007c0c */ /* 0x000fe2000c7a1270 */
[----:B------:R-:W-:Y:S01]  /*9ec0*/  ULDC UR8, c[0x0][0x228] ;  /* 0x00008a0000087ab9 */ /* 0x000fe20000000800 */
[----:B------:R-:W-:Y:S01]  /*9ed0*/  ISETP.LT.AND P0, PT, R250, UR10, !P0 ;  /* 0x0000000afa007c0c */ /* 0x000fe2000c701270 */
[----:B---3--:R-:W-:Y:S01]  /*9ee0*/  IMAD.WIDE R10, R23, 0x2, R8 ;  /* 0x00000002170a7825 */ /* 0x008fe200078e0208 */
[----:B------:R-:W-:Y:S01]  /*9ef0*/  ISETP.GE.AND P1, PT, R18, UR4, PT ;  /* 0x0000000412007c0c */ /* 0x000fe2000bf26270 */
[----:B------:R-:W-:Y:S01]  /*9f00*/  ULDC UR4, c[0x0][0x22c] ;  /* 0x00008b0000047ab9 */ /* 0x000fe20000000800 */
[----:B------:R-:W-:Y:S01]  /*9f10*/  ULDC UR10, c[0x0][0x228] ;  /* 0x00008a00000a7ab9 */ /* 0x000fe20000000800 */
[----:B----4-:R-:W-:Y:S01]  /*9f20*/  IMAD.WIDE R16, R25, 0x2, R2 ;  /* 0x0000000219107825 */ /* 0x010fe200078e0202 */
[----:B0-----:R-:W-:-:S03]  /*9f30*/  PRMT R27, R27, 0x7632, R27 ;  /* 0x000076321b1b7816 */ /* 0x001fc6000000001b */
[----:B------:R-:W-:Y:S01]  /*9f40*/  VIADD R20, R232, 0xb ;  /* 0x0000000be8147836 */ /* 0x000fe20000000000 */
[----:B------:R-:W-:Y:S01]  /*9f50*/  PRMT R21, R31, 0x7632, R21 ;  /* 0x000076321f157816 */ /* 0x000fe20000000015 */
[C---:B------:R-:W-:Y:S01]  /*9f60*/  IMAD.WIDE R18, R25.reuse, 0x2, R8 ;  /* 0x0000000219127825 */ /* 0x040fe200078e0208 */
[----:B------:R0:W-:Y:S02]  /*9f70*/  @P6 STG.E.U16 desc[UR14][R10.64], R27 ;  /* 0x0000001b0a006986 */ /* 0x0001e4000c10150e */
[----:B------:R-:W-:Y:S01]  /*9f80*/  ISETP.GE.AND P6, PT, R20, UR4, PT ;  /* 0x0000000414007c0c */ /* 0x000fe2000bfc6270 */
[----:B------:R-:W-:Y:S01]  /*9f90*/  ULDC UR4, c[0x0][0x228] ;  /* 0x00008a0000047ab9 */ /* 0x000fe20000000800 */
[----:B------:R-:W-:Y:S01]  /*9fa0*/  VIADD R25, R25, UR26 ;  /* 0x0000001a19197c36 */ /* 0x000fe20008000000 */
[----:B------:R3:W-:Y:S01]  /*9fb0*/  @P5 STG.E.U16 desc[UR14][R16.64], R31 ;  /* 0x0000001f10005986 */ /* 0x0007e2000c10150e */
[----:B------:R-:W-:Y:S01]  /*9fc0*/  VIADD R20, R232, 0xc ;  /* 0x0000000ce8147836 */ /* 0x000fe20000000000 */
[C---:B------:R-:W-:Y:S01]  /*9fd0*/  ISETP.LT.AND P5, PT, R233.reuse, UR8, !P4 ;  /* 0x00000008e9007c0c */ /* 0x040fe2000e7a1270 */
[----:B------:R-:W-:Y:S01]  /*9fe0*/  ULDC UR8, c[0x0][0x228] ;  /* 0x00008a0000087ab9 */ /* 0x000fe20000000800 */
[----:B------:R4:W-:Y:S01]  /*9ff0*/  @P0 STG.E.U16 desc[UR14][R18.64], R21 ;  /* 0x0000001512000986 */ /* 0x0009e2000c10150e */
[----:B------:R-:W-:Y:S01]  /*a000*/  ISETP.LT.AND P0, PT, R233, UR4, !P3 ;  /* 0x00000004e9007c0c */ /* 0x000fe2000df01270 */
[----:B------:R-:W-:Y:S01]  /*a010*/  ULDC UR4, c[0x0][0x22c] ;  /* 0x00008b0000047ab9 */ /* 0x000fe20000000800 */
[C---:B------:R-:W-:Y:S01]  /*a020*/  ISETP.LT.AND P3, PT, R250.reuse, UR6, !P3 ;  /* 0x00000006fa007c0c */ /* 0x040fe2000df61270 */
[----:B------:R-:W-:Y:S01]  /*a030*/  ULDC UR6, c[0x0][0x228] ;  /* 0x00008a0000067ab9 */ /* 0x000fe20000000800 */
[----:B0-----:R-:W-:Y:S01]  /*a040*/  IMAD.WIDE R10, R25, 0x2, R2 ;  /* 0x00000002190a7825 */ /* 0x001fe200078e0202 */
[----:B------:R-:W-:Y:S01]  /*a050*/  ISETP.LT.AND P4, PT, R250, UR6, !P4 ;  /* 0x00000006fa007c0c */ /* 0x000fe2000e781270 */
[----:B------:R-:W-:-:S02]  /*a060*/  ULDC UR6, c[0x0][0x228] ;  /* 0x00008a0000067ab9 */ /* 0x000fc40000000800 */
[----:B---3--:R-:W-:Y:S01]  /*a070*/  IMAD.WIDE R16, R25, 0x2, R8 ;  /* 0x0000000219107825 */ /* 0x008fe200078e0208 */
[----:B----4-:R-:W-:-:S03]  /*a080*/  PRMT R19, R32, 0x7632, R19 ;  /* 0x0000763220137816 */ /* 0x010fc60000000013 */
        /* <DEDUP_REMOVED lines=10> */
[----:B0-----:R-:W-:Y:S01]  /*a130*/  PRMT R11, R36, 0x7632, R11 ;  /* 0x00007632240b7816 */ /* 0x001fe2000000000b */
[----:B---3--:R-:W-:-:S04]  /*a140*/  IMAD.WIDE R18, R25, 0x2, R2 ;  /* 0x0000000219127825 */ /* 0x008fc800078e0202 */
        /* <DEDUP_REMOVED lines=11> */
[----:B0-----:R-:W-:Y:S01]  /*a200*/  PRMT R19, R33, 0x7632, R19 ;  /* 0x0000763221137816 */ /* 0x001fe20000000013 */
[----:B---3--:R-:W-:-:S04]  /*a210*/  IMAD.WIDE R10, R25, 0x2, R2 ;  /* 0x00000002190a7825 */ /* 0x008fc800078e0202 */
[----:B------:R-:W-:Y:S01]  /*a220*/  VIADD R20, R232, 0xe ;  /* 0x0000000ee8147836 */ /* 0x000fe20000000000 */
[----:B------:R0:W-:Y:S01]  /*a230*/  @P3 STG.E.U16 desc[UR14][R10.64], R33 ;  /* 0x000000210a003986 */ /* 0x0001e2000c10150e */
[----:B------:R-:W-:Y:S01]  /*a240*/  VIADD R25, R25, UR26 ;  /* 0x0000001a19197c36 */ /* 0x000fe20008000000 */
[----:B------:R-:W-:Y:S01]  /*a250*/  ISETP.LT.AND P3, PT, R233, UR6, !P0 ;  /* 0x00000006e9007c0c */ /* 0x000fe2000c761270 */
[----:B------:R-:W-:Y:S01]  /*a260*/  ULDC UR6, c[0x0][0x228] ;  /* 0x00008a0000067ab9 */ /* 0x000fe20000000800 */
[----:B------:R3:W-:Y:S01]  /*a270*/  @P1 STG.E.U16 desc[UR14][R16.64], R19 ;  /* 0x0000001310001986 */ /* 0x0007e2000c10150e */
[----:B------:R-:W-:Y:S01]  /*a280*/  ISETP.GE.AND P1, PT, R20, UR4, PT ;  /* 0x0000000414007c0c */ /* 0x000fe2000bf26270 */
[----:B------:R-:W-:Y:S01]  /*a290*/  VIADD R20, R232, 0xf ;  /* 0x0000000fe8147836 */ /* 0x000fe20000000000 */
[----:B------:R-:W-:Y:S01]  /*a2a0*/  ULDC UR4, c[0x0][0x22c] ;  /* 0x00008b0000047ab9 */ /* 0x000fe20000000800 */
[C---:B------:R-:W-:Y:S02]  /*a2b0*/  VIADD R21, R25.reuse, UR26 ;  /* 0x0000001a19157c36 */ /* 0x040fe40008000000 */
[----:B0-----:R-:W-:-:S04]  /*a2c0*/  IMAD.WIDE R10, R25, 0x2, R8 ;  /* 0x00000002190a7825 */ /* 0x001fc800078e0208 */
[----:B---3--:R-:W-:-:S04]  /*a2d0*/  IMAD.WIDE R18, R25, 0x2, R2 ;  /* 0x0000000219127825 */ /* 0x008fc800078e0202 */
[----:B------:R-:W-:Y:S01]  /*a2e0*/  IMAD.WIDE R16, R21, 0x2, R2 ;  /* 0x0000000215107825 */ /* 0x000fe200078e0202 */
[----:B------:R0:W-:Y:S01]  /*a2f0*/  @P4 STG.E.U16 desc[UR14][R18.64], R37 ;  /* 0x0000002512004986 */ /* 0x0001e2000c10150e */
[----:B------:R-:W-:Y:S01]  /*a300*/  ISETP.GE.AND P4, PT, R20, UR4, PT ;  /* 0x0000000414007c0c */ /* 0x000fe2000bf86270 */
[----:B------:R-:W-:Y:S01]  /*a310*/  ULDC UR4, c[0x0][0x228] ;  /* 0x00008a0000047ab9 */ /* 0x000fe20000000800 */
[----:B------:R-:W-:Y:S01]  /*a320*/  VIADD R20, R232, 0x10 ;  /* 0x00000010e8147836 */ /* 0x000fe20000000000 */
[----:B------:R-:W-:Y:S01]  /*a330*/  ISETP.LT.AND P0, PT, R250, UR4, !P0 ;  /* 0x00000004fa007c0c */ /* 0x000fe2000c701270 */
[----:B------:R-:W-:Y:S01]  /*a340*/  ULDC UR4, c[0x0][0x22c] ;  /* 0x00008b0000047ab9 */ /* 0x000fe20000000800 */
[----:B0-----:R-:W-:-:S05]  /*a350*/  PRMT R19, R37, 0x7632, R19 ;  /* 0x0000763225137816 */ /* 0x001fca0000000013 */
[----:B------:R0:W-:Y:S01]  /*a360*/  @P6 STG.E.U16 desc[UR14][R10.64], R19 ;  /* 0x000000130a006986 */ /* 0x0001e2000c10150e */
[C---:B------:R-:W-:Y:S01]  /*a370*/  ISETP.LT.AND P6, PT, R233.reuse, UR10, !P1 ;  /* 0x0000000ae9007c0c */ /* 0x040fe2000cfc1270 */
[----:B------:R-:W-:Y:S02]  /*a380*/  ULDC UR10, c[0x0][0x228] ;  /* 0x00008a00000a7ab9 */ /* 0x000fe40000000800 */
[----:B------:R3:W-:Y:S01]  /*a390*/  @P3 STG.E.U16 desc[UR14][R16.64], R34 ;  /* 0x0000002210003986 */ /* 0x0007e2000c10150e */
[----:B------:R-:W-:Y:S01]  /*a3a0*/  ISETP.LT.AND P3, PT, R233, UR6, !P5 ;  /* 0x00000006e9007c0c */ /* 0x000fe2000ef61270 */
[----:B------:R-:W-:Y:S01]  /*a3b0*/  ULDC UR6, c[0x0][0x228] ;  /* 0x00008a0000067ab9 */ /* 0x000fe20000000800 */
[C---:B------:R-:W-:Y:S01]  /*a3c0*/  ISETP.LT.AND P5, PT, R250.reuse, UR8, !P5 ;  /* 0x00000008fa007c0c */ /* 0x040fe2000efa1270 */
[----:B------:R-:W-:Y:S01]  /*a3d0*/  ULDC UR8, c[0x0][0x228] ;  /* 0x00008a0000087ab9 */ /* 0x000fe20000000800 */
[----:B------:R-:W-:Y:S01]  /*a3e0*/  ISETP.LT.AND P1, PT, R250, UR6, !P1 ;  /* 0x00000006fa007c0c */ /* 0x000fe2000cf21270 */
[----:B------:R-:W-:Y:S01]  /*a3f0*/  ULDC UR6, c[0x0][0x228] ;  /* 0x00008a0000067ab9 */ /* 0x000fe20000000800 */
[----:B0-----:R-:W-:Y:S01]  /*a400*/  IMAD.WIDE R18, R21, 0x2, R8 ;  /* 0x0000000215127825 */ /* 0x001fe200078e0208 */
[----:B------:R-:W-:-:S03]  /*a410*/  PRMT R11, R34, 0x7632, R11 ;  /* 0x00007632220b7816 */ /* 0x000fc6000000000b */
[----:B------:R-:W-:Y:S02]  /*a420*/  VIADD R21, R21, UR26 ;  /* 0x0000001a15157c36 */ /* 0x000fe40008000000 */
[----:B------:R0:W-:Y:S01]  /*a430*/  @P0 STG.E.U16 desc[UR14][R18.64], R11 ;  /* 0x0000000b12000986 */ /* 0x0001e2000c10150e */
[----:B------:R-:W-:Y:S01]  /*a440*/  ISETP.GE.AND P0, PT, R20, UR4, PT ;  /* 0x0000000414007c0c */ /* 0x000fe2000bf06270 */
[C---:B------:R-:W-:Y:S01]  /*a450*/  VIADD R23, R21.reuse, UR26 ;  /* 0x0000001a15177c36 */ /* 0x040fe20008000000 */
[----:B------:R-:W-:Y:S01]  /*a460*/  ULDC UR4, c[0x0][0x22c] ;  /* 0x00008b0000047ab9 */ /* 0x000fe20000000800 */
[----:B---3--:R-:W-:-:S04]  /*a470*/  IMAD.WIDE R16, R21, 0x2, R8 ;  /* 0x0000000215107825 */ /* 0x008fc800078e0208 */
[----:B------:R-:W-:Y:S02]  /*a480*/  VIADD R25, R23, UR26 ;  /* 0x0000001a17197c36 */ /* 0x000fe40008000000 */
[----:B0-----:R-:W-:Y:S01]  /*a490*/  IMAD.WIDE R10, R21, 0x2, R2 ;  /* 0x00000002150a7825 */ /* 0x001fe200078e0202 */
        /* <DEDUP_REMOVED lines=12> */
[----:B0-----:R-:W-:Y:S01]  /*a560*/  IMAD.WIDE R10, R23, 0x2, R8 ;  /* 0x00000002170a7825 */ /* 0x001fe200078e0208 */
[----:B------:R-:W-:Y:S01]  /*a570*/  ISETP.GE.AND P5, PT, R18, UR4, PT ;  /* 0x0000000412007c0c */ /* 0x000fe2000bfa6270 */
[----:B------:R-:W-:Y:S01]  /*a580*/  ULDC UR4, c[0x0][0x22c] ;  /* 0x00008b0000047ab9 */ /* 0x000fe20000000800 */
[----:B------:R-:W-:Y:S01]  /*a590*/  ULDC UR10, c[0x0][0x228] ;  /* 0x00008a00000a7ab9 */ /* 0x000fe20000000800 */
[----:B---3--:R-:W-:Y:S01]  /*a5a0*/  IMAD.WIDE R16, R25, 0x2, R2 ;  /* 0x0000000219107825 */ /* 0x008fe200078e0202 */
[----:B----4-:R-:W-:-:S03]  /*a5b0*/  PRMT R35, R35, 0x7632, R35 ;  /* 0x0000763223237816 */ /* 0x010fc60000000023 */
[----:B------:R-:W-:Y:S01]  /*a5c0*/  VIADD R21, R232, 0x13 ;  /* 0x00000013e8157836 */ /* 0x000fe20000000000 */
[----:B------:R-:W-:Y:S01]  /*a5d0*/  PRMT R20, R39, 0x7632, R20 ;  /* 0x0000763227147816 */ /* 0x000fe20000000014 */
[----:B------:R-:W-:Y:S01]  /*a5e0*/  IMAD.WIDE R18, R25, 0x2, R8 ;  /* 0x0000000219127825 */ /* 0x000fe200078e0208 */
[----:B------:R0:W-:Y:S02]  /*a5f0*/  @P1 STG.E.U16 desc[UR14][R10.64], R35 ;  /* 0x000000230a001986 */ /* 0x0001e4000c10150e */
[----:B------:R-:W-:Y:S01]  /*a600*/  ISETP.GE.AND P1, PT, R21, UR4, PT ;  /* 0x0000000415007c0c */ /* 0x000fe2000bf26270 */
[----:B------:R-:W-:Y:S01]  /*a610*/  ULDC UR4, c[0x0][0x228] ;  /* 0x00008a0000047ab9 */ /* 0x000fe20000000800 */
[----:B------:R-:W-:Y:S01]  /*a620*/  VIADD R25, R25, UR26 ;  /* 0x0000001a19197c36 */ /* 0x000fe20008000000 */
[----:B------:R3:W-:Y:S01]  /*a630*/  @P6 STG.E.U16 desc[UR14][R16.64], R39 ;  /* 0x0000002710006986 */ /* 0x0007e2000c10150e */
[C---:B------:R-:W-:Y:S01]  /*a640*/  ISETP.LT.AND P6, PT, R233.reuse, UR8, !P3 ;  /* 0x00000008e9007c0c */ /* 0x040fe2000dfc1270 */
[----:B------:R-:W-:Y:S01]  /*a650*/  ULDC UR8, c[0x0][0x228] ;  /* 0x00008a0000087ab9 */ /* 0x000fe20000000800 */
[C---:B------:R-:W-:Y:S01]  /*a660*/  ISETP.LT.AND P3, PT, R250.reuse, UR10, !P3 ;  /* 0x0000000afa007c0c */ /* 0x040fe2000df61270 */
[----:B------:R4:W-:Y:S01]  /*a670*/  @P4 STG.E.U16 desc[UR14][R18.64], R20 ;  /* 0x0000001412004986 */ /* 0x0009e2000c10150e */
[----:B------:R-:W-:Y:S01]  /*a680*/  ISETP.LT.AND P4, PT, R233, UR4, !P0 ;  /* 0x00000004e9007c0c */ /* 0x000fe2000c781270 */
[C---:B------:R-:W-:Y:S01]  /*a690*/  VIADD R23, R25.reuse, UR26 ;  /* 0x0000001a19177c36 */ /* 0x040fe20008000000 */
[----:B------:R-:W-:Y:S01]  /*a6a0*/  ISETP.LT.AND P0, PT, R250, UR6, !P0 ;  /* 0x00000006fa007c0c */ /* 0x000fe2000c701270 */
[C---:B0-----:R-:W-:Y:S01]  /*a6b0*/  IMAD.WIDE R10, R25.reuse, 0x2, R2 ;  /* 0x00000002190a7825 */ /* 0x041fe200078e0202 */
[----:B------:R-:W-:Y:S01]  /*a6c0*/  ULDC UR4, c[0x0][0x22c] ;  /* 0x00008b0000047ab9 */ /* 0x000fe20000000800 */
[----:B------:R-:W-:Y:S01]  /*a6d0*/  ULDC UR10, c[0x0][0x228] ;  /* 0x00008a00000a7ab9 */ /* 0x000fe20000000800 */
[----:B------:R-:W-:Y:S01]  /*a6e0*/  ULDC UR6, c[0x0][0x22c] ;  /* 0x00008b0000067ab9 */ /* 0x000fe20000000800 */
[----:B---3--:R-:W-:Y:S01]  /*a6f0*/  IMAD.WIDE R16, R25, 0x2, R8 ;  /* 0x0000000219107825 */ /* 0x008fe200078e0208 */
[----:B------:R-:W-:-:S03]  /*a700*/  PRMT R25, R44, 0x7632, R25 ;  /* 0x000076322c197816 */ /* 0x000fc60000000019 */
[C---:B----4-:R-:W-:Y:S02]  /*a710*/  IMAD.WIDE R18, R23.reuse, 0x2, R2 ;  /* 0x0000000217127825 */ /* 0x050fe400078e0202 */
[----:B------:R-:W-:Y:S01]  /*a720*/  @P4 STG.E.U16 desc[UR14][R10.64], R40 ;  /* 0x000000280a004986 */ /* 0x000fe2000c10150e */
[----:B------:R-:W-:Y:S01]  /*a730*/  ISETP.GE.AND P4, PT, R22, UR4, PT ;  /* 0x0000000416007c0c */ /* 0x000fe2000bf86270 */
[----:B------:R-:W-:Y:S01]  /*a740*/  IMAD.WIDE R20, R23, 0x2, R8 ;  /* 0x0000000217147825 */ /* 0x000fe200078e0208 */
[----:B------:R-:W-:Y:S01]  /*a750*/  ULDC UR4, c[0x0][0x248] ;  /* 0x0000920000047ab9 */ /* 0x000fe20000000800 */
[----:B------:R0:W-:Y:S02]  /*a760*/  @P0 STG.E.U16 desc[UR14][R16.64], R24 ;  /* 0x0000001810000986 */ /* 0x0001e4000c10150e */
[----:B------:R-:W-:Y:S02]  /*a770*/  VIADD R22, R232, 0x15 ;  /* 0x00000015e8167836 */ /* 0x000fe40000000000 */
[----:B------:R-:W-:Y:S01]  /*a780*/  @P6 STG.E.U16 desc[UR14][R18.64], R44 ;  /* 0x0000002c12006986 */ /* 0x000fe2000c10150e */
[C---:B------:R-:W-:Y:S01]  /*a790*/  ISETP.LT.AND P6, PT, R233.reuse, UR12, !P1 ;  /* 0x0000000ce9007c0c */ /* 0x040fe2000cfc1270 */
[----:B------:R-:W-:Y:S01]  /*a7a0*/  ULDC UR12, c[0x0][0x228] ;  /* 0x00008a00000c7ab9 */ /* 0x000fe20000000800 */
[----:B------:R-:W-:Y:S01]  /*a7b0*/  ISETP.GE.AND P0, PT, R22, UR6, PT ;  /* 0x0000000616007c0c */ /* 0x000fe2000bf06270 */
[----:B------:R3:W-:Y:S01]  /*a7c0*/  @P3 STG.E.U16 desc[UR14][R20.64], R25 ;  /* 0x0000001914003986 */ /* 0x0007e2000c10150e */
[----:B------:R-:W-:Y:S01]  /*a7d0*/  ISETP.LT.AND P3, PT, R233, UR8, !P5 ;  /* 0x00000008e9007c0c */ /* 0x000fe2000ef61270 */
[----:B------:R-:W-:Y:S01]  /*a7e0*/  ULDC UR8, c[0x0][0x228] ;  /* 0x00008a0000087ab9 */ /* 0x000fe20000000800 */
[C---:B------:R-:W-:Y:S01]  /*a7f0*/  ISETP.LT.AND P5, PT, R250.reuse, UR10, !P5 ;  /* 0x0000000afa007c0c */ /* 0x040fe2000efa1270 */
[----:B0-----:R-:W-:Y:S01]  /*a800*/  VIADD R17, R23, UR4 ;  /* 0x0000000417117c36 */ /* 0x001fe20008000000 */
[----:B------:R-:W-:Y:S01]  /*a810*/  ULDC UR4, c[0x0][0x248] ;  /* 0x0000920000047ab9 */ /* 0x000fe20000000800 */
[----:B------:R-:W-:Y:S01]  /*a820*/  PRMT R22, R41, 0x7632, R22 ;  /* 0x0000763229167816 */ /* 0x000fe20000000016 */
[----:B------:R-:W-:Y:S01]  /*a830*/  ULDC UR10, c[0x0][0x228] ;  /* 0x00008a00000a7ab9 */ /* 0x000fe20000000800 */
[C---:B------:R-:W-:Y:S01]  /*a840*/  IMAD.WIDE R10, R17.reuse, 0x2, R2 ;  /* 0x00000002110a7825 */ /* 0x040fe200078e0202 */
[----:B------:R-:W-:Y:S01]  /*a850*/  ISETP.LT.AND P1, PT, R250, UR8, !P1 ;  /* 0x00000008fa007c0c */ /* 0x000fe2000cf21270 */
[----:B------:R-:W-:Y:S01]  /*a860*/  ULDC UR6, c[0x0][0x22c] ;  /* 0x00008b0000067ab9 */ /* 0x000fe20000000800 */
[----:B------:R-:W-:Y:S01]  /*a870*/  ULDC UR8, c[0x0][0x228] ;  /* 0x00008a0000087ab9 */ /* 0x000fe20000000800 */
[C---:B---3--:R-:W-:Y:S01]  /*a880*/  VIADD R21, R17.reuse, UR4 ;  /* 0x0000000411157c36 */ /* 0x048fe20008000000 */
[----:B------:R-:W-:Y:S01]  /*a890*/  ULDC UR4, c[0x0][0x22c] ;  /* 0x00008b0000047ab9 */ /* 0x000fe20000000800 */
[----:B------:R-:W-:Y:S01]  /*a8a0*/  IMAD.WIDE R16, R17, 0x2, R8 ;  /* 0x0000000211107825 */ /* 0x000fe200078e0208 */
[----:B------:R0:W-:Y:S01]  /*a8b0*/  @P3 STG.E.U16 desc[UR14][R10.64], R41 ;  /* 0x000000290a003986 */ /* 0x0001e2000c10150e */
[----:B------:R-:W-:-:S02]  /*a8c0*/  PRMT R24, R43, 0x7632, R24 ;  /* 0x000076322b187816 */ /* 0x000fc40000000018 */
[----:B------:R-:W-:Y:S01]  /*a8d0*/  IMAD.WIDE R18, R21, 0x2, R2 ;  /* 0x0000000215127825 */ /* 0x000fe200078e0202 */
[----:B------:R-:W-:Y:S03]  /*a8e0*/  @P5 STG.E.U16 desc[UR14][R16.64], R22 ;  /* 0x0000001610005986 */ /* 0x000fe6000c10150e */
[----:B------:R-:W-:Y:S01]  /*a8f0*/  VIADD R20, R232, 0x16 ;  /* 0x00000016e8147836 */ /* 0x000fe20000000000 */
        /* <DEDUP_REMOVED lines=8> */
[----:B------:R-:W-:-:S02]  /*a980*/  VIADD R20, R232, 0x17 ;  /* 0x00000017e8147836 */ /* 0x000fc40000000000 */
[----:B------:R-:W-:Y:S01]  /*a990*/  VIADD R23, R21, UR4 ;  /* 0x0000000415177c36 */ /* 0x000fe20008000000 */
[----:B------:R-:W-:Y:S01]  /*a9a0*/  ULDC UR4, c[0x0][0x22c] ;  /* 0x00008b0000047ab9 */ /* 0x000fe20000000800 */
[----:B---3--:R-:W-:Y:S01]  /*a9b0*/  PRMT R45, R45, 0x7632, R45 ;  /* 0x000076322d2d7816 */ /* 0x008fe2000000002d */
[----:B------:R-:W-:Y:S01]  /*a9c0*/  VIADD R22, R232, 0x18 ;  /* 0x00000018e8167836 */ /* 0x000fe20000000000 */
[----:B------:R-:W-:Y:S01]  /*a9d0*/  ISETP.GE.AND P5, PT, R20, UR6, PT ;  /* 0x0000000614007c0c */ /* 0x000fe2000bfa6270 */
[C---:B------:R-:W-:Y:S01]  /*a9e0*/  IMAD.WIDE R16, R23.reuse, 0x2, R2 ;  /* 0x0000000217107825 */ /* 0x040fe200078e0202 */
[----:B------:R-:W-:Y:S01]  /*a9f0*/  PRMT R20, R42, 0x7632, R20 ;  /* 0x000076322a147816 */ /* 0x000fe20000000014 */
[----:B------:R0:W-:Y:S01]  /*aa00*/  @P1 STG.E.U16 desc[UR14][R10.64], R45 ;  /* 0x0000002d0a001986 */ /* 0x0001e2000c10150e */
[----:B------:R-:W-:Y:S01]  /*aa10*/  ISETP.GE.AND P1, PT, R22, UR4, PT ;  /* 0x0000000416007c0c */ /* 0x000fe2000bf26270 */
[----:B------:R-:W-:Y:S01]  /*aa20*/  IMAD.WIDE R18, R23, 0x2, R8 ;  /* 0x0000000217127825 */ /* 0x000fe200078e0208 */
[----:B------:R-:W-:Y:S01]  /*aa30*/  ULDC UR4, c[0x0][0x248] ;  /* 0x0000920000047ab9 */ /* 0x000fe20000000800 */
[----:B------:R3:W-:Y:S01]  /*aa40*/  @P6 STG.E.U16 desc[UR14][R16.64], R42 ;  /* 0x0000002a10006986 */ /* 0x0007e2000c10150e */
[----:B------:R-:W-:Y:S01]  /*aa50*/  ISETP.LT.AND P6, PT, R233, UR12, !P3 ;  /* 0x0000000ce9007c0c */ /* 0x000fe2000dfc1270 */
[----:B------:R-:W-:Y:S01]  /*aa60*/  VIADD R23, R23, UR4 ;  /* 0x0000000417177c36 */ /* 0x000fe20008000000 */
[C---:B------:R-:W-:Y:S01]  /*aa70*/  ISETP.LT.AND P3, PT, R250.reuse, UR16, !P3 ;  /* 0x00000010fa007c0c */ /* 0x040fe2000df61270 */
[----:B------:R4:W-:Y:S01]  /*aa80*/  @P4 STG.E.U16 desc[UR14][R18.64], R20 ;  /* 0x0000001412004986 */ /* 0x0009e2000c10150e */
[----:B------:R-:W-:Y:S01]  /*aa90*/  ISETP.LT.AND P4, PT, R233, UR8, !P0 ;  /* 0x00000008e9007c0c */ /* 0x000fe2000c781270 */
[----:B------:R-:W-:Y:S01]  /*aaa0*/  ULDC UR6, c[0x0][0x248] ;  /* 0x0000920000067ab9 */ /* 0x000fe20000000800 */
[----:B------:R-:W-:Y:S01]  /*aab0*/  ISETP.LT.AND P0, PT, R250, UR10, !P0 ;  /* 0x0000000afa007c0c */ /* 0x000fe2000c701270 */
[C---:B------:R-:W-:Y:S01]  /*aac0*/  VIADD R25, R23.reuse, UR6 ;  /* 0x0000000617197c36 */ /* 0x040fe20008000000 */
[----:B------:R-:W-:Y:S01]  /*aad0*/  ULDC UR4, c[0x0][0x22c] ;  /* 0x00008b0000047ab9 */ /* 0x000fe20000000800 */
[C---:B0-----:R-:W-:Y:S01]  /*aae0*/  IMAD.WIDE R10, R23.reuse, 0x2, R2 ;  /* 0x00000002170a7825 */ /* 0x041fe200078e0202 */
[----:B------:R-:W-:Y:S01]  /*aaf0*/  ULDC UR8, c[0x0][0x228] ;  /* 0x00008a0000087ab9 */ /* 0x000fe20000000800 */
[----:B------:R-:W-:Y:S01]  /*ab00*/  ULDC UR10, c[0x0][0x228] ;  /* 0x00008a00000a7ab9 */ /* 0x000fe20000000800 */
[----:B------:R-:W-:Y:S01]  /*ab10*/  ULDC UR12, c[0x0][0x228] ;  /* 0x00008a00000c7ab9 */ /* 0x000fe20000000800 */
[----:B---3--:R-:W-:Y:S01]  /*ab20*/  IMAD.WIDE R16, R23, 0x2, R8 ;  /* 0x0000000217107825 */ /* 0x008fe200078e0208 */
[----:B------:R-:W-:Y:S01]  /*ab30*/  PRMT R23, R46, 0x7632, R23 ;  /* 0x000076322e177816 */ /* 0x000fe20000000017 */
[----:B------:R-:W-:Y:S01]  /*ab40*/  ULDC UR6, c[0x0][0x22c] ;  /* 0x00008b0000067ab9 */ /* 0x000fe20000000800 */
[----:B------:R-:W-:Y:S01]  /*ab50*/  ULDC UR16, c[0x0][0x228] ;  /* 0x00008a0000107ab9 */ /* 0x000fe20000000800 */
[C---:B----4-:R-:W-:Y:S01]  /*ab60*/  IMAD.WIDE R18, R25.reuse, 0x2, R2 ;  /* 0x0000000219127825 */ /* 0x050fe200078e0202 */
[----:B------:R-:W-:Y:S03]  /*ab70*/  @P4 STG.E.U16 desc[UR14][R10.64], R46 ;  /* 0x0000002e0a004986 */ /* 0x000fe6000c10150e */
[----:B------:R-:W-:Y:S01]  /*ab80*/  VIADD R22, R232, 0x19 ;  /* 0x00000019e8167836 */ /* 0x000fe20000000000 */
[----:B------:R0:W-:Y:S01]  /*ab90*/  @P0 STG.E.U16 desc[UR14][R16.64], R23 ;  /* 0x0000001710000986 */ /* 0x0001e2000c10150e */
[----:B------:R-:W-:-:S03]  /*aba0*/  IMAD.WIDE R20, R25, 0x2, R8 ;  /* 0x0000000219147825 */ /* 0x000fc600078e0208 */
[----:B------:R-:W-:Y:S01]  /*abb0*/  @P6 STG.E.U16 desc[UR14][R18.64], R43 ;  /* 0x0000002b12006986 */ /* 0x000fe2000c10150e */
[----:B------:R-:W-:Y:S01]  /*abc0*/  ISETP.GE.AND P4, PT, R22, UR4, PT ;  /* 0x0000000416007c0c */ /* 0x000fe2000bf86270 */
[----:B------:R-:W-:Y:S01]  /*abd0*/  ULDC UR4, c[0x0][0x248] ;  /* 0x0000920000047ab9 */ /* 0x000fe20000000800 */
[C---:B------:R-:W-:Y:S01]  /*abe0*/  ISETP.LT.AND P6, PT, R233.reuse, UR12, !P1 ;  /* 0x0000000ce9007c0c */ /* 0x040fe2000cfc1270 */
[----:B------:R3:W-:Y:S01]  /*abf0*/  @P3 STG.E.U16 desc[UR14][R20.64], R24 ;  /* 0x0000001814003986 */ /* 0x0007e2000c10150e */
[----:B------:R-:W-:Y:S01]  /*ac00*/  ISETP.LT.AND P3, PT, R233, UR8, !P5 ;  /* 0x00000008e9007c0c */ /* 0x000fe2000ef61270 */
[----:B------:R-:W-:Y:S01]  /*ac10*/  VIADD R22, R232, 0x1a ;  /* 0x0000001ae8167836 */ /* 0x000fe20000000000 */
[----:B------:R-:W-:Y:S01]  /*ac20*/  ISETP.LT.AND P5, PT, R250, UR10, !P5 ;  /* 0x0000000afa007c0c */ /* 0x000fe2000efa1270 */
[----:B0-----:R-:W-:Y:S01]  /*ac30*/  VIADD R17, R25, UR4 ;  /* 0x0000000419117c36 */ /* 0x001fe20008000000 */
[----:B------:R-:W-:Y:S01]  /*ac40*/  ULDC UR4, c[0x0][0x248] ;  /* 0x0000920000047ab9 */ /* 0x000fe20000000800 */
[----:B------:R-:W-:Y:S01]  /*ac50*/  ULDC UR8, c[0x0][0x228] ;  /* 0x00008a0000087ab9 */ /* 0x000fe20000000800 */
[----:B------:R-:W-:Y:S01]  /*ac60*/  ISETP.GE.AND P0, PT, R22, UR6, PT ;  /* 0x0000000616007c0c */ /* 0x000fe2000bf06270 */
[----:B------:R-:W-:Y:S01]  /*ac70*/  IMAD.WIDE R10, R17, 0x2, R2 ;  /* 0x00000002110a7825 */ /* 0x000fe200078e0202 */
[----:B------:R-:W-:Y:S01]  /*ac80*/  PRMT R22, R47, 0x7632, R22 ;  /* 0x000076322f167816 */ /* 0x000fe20000000016 */
[----:B------:R-:W-:Y:S01]  /*ac90*/  ULDC UR10, c[0x0][0x228] ;  /* 0x00008a00000a7ab9 */ /* 0x000fe20000000800 */
[----:B------:R-:W-:Y:S01]  /*aca0*/  ULDC UR12, c[0x0][0x228] ;  /* 0x00008a00000c7ab9 */ /* 0x000fe20000000800 */
[C---:B---3--:R-:W-:Y:S01]  /*acb0*/  VIADD R21, R17.reuse, UR4 ;  /* 0x0000000411157c36 */ /* 0x048fe20008000000 */
[----:B------:R-:W-:Y:S01]  /*acc0*/  ULDC UR4, c[0x0][0x22c] ;  /* 0x00008b0000047ab9 */ /* 0x000fe20000000800 */
[----:B------:R-:W-:Y:S01]  /*acd0*/  IMAD.WIDE R16, R17, 0x2, R8 ;  /* 0x0000000211107825 */ /* 0x000fe200078e0208 */
[----:B------:R0:W-:Y:S01]  /*ace0*/  @P3 STG.E.U16 desc[UR14][R10.64], R47 ;  /* 0x0000002f0a003986 */ /* 0x0001e2000c10150e */
[----:B------:R-:W-:Y:S01]  /*acf0*/  ISETP.LT.AND P1, PT, R250, UR8, !P1 ;  /* 0x00000008fa007c0c */ /* 0x000fe2000cf21270 */
[----:B------:R-:W-:Y:S01]  /*ad00*/  ULDC UR6, c[0x0][0x22c] ;  /* 0x00008b0000067ab9 */ /* 0x000fe20000000800 */
[----:B------:R-:W-:Y:S01]  /*ad10*/  IMAD.WIDE R18, R21, 0x2, R2 ;  /* 0x0000000215127825 */ /* 0x000fe200078e0202 */
[----:B------:R-:W-:Y:S01]  /*ad20*/  @P5 STG.E.U16 desc[UR14][R16.64], R22 ;  /* 0x0000001610005986 */ /* 0x000fe2000c10150e */
[----:B------:R-:W-:Y:S01]  /*ad30*/  ULDC UR8, c[0x0][0x228] ;  /* 0x00008a0000087ab9 */ /* 0x000fe20000000800 */
[----:B------:R-:W-:Y:S01]  /*ad40*/  PRMT R24, R93, 0x7632, R24 ;  /* 0x000076325d187816 */ /* 0x000fe20000000018 */
        /* <DEDUP_REMOVED lines=56> */
[C---:B------:R-:W-:Y:S01]  /*b0d0*/  IMAD.WIDE R10, R17.reuse, 0x2, R2 ;  /* 0x00000002110a7825 */ /* 0x040fe200078e0202 */
        /* <DEDUP_REMOVED lines=28> */
[----:B------:R-:W-:Y:S01]  /*b2a0*/  IMAD.WIDE R16, R23, 0x2, R2 ;  /* 0x0000000217107825 */ /* 0x000fe200078e0202 */
        /* <DEDUP_REMOVED lines=192> */
[----:B------:R-:W-:Y:S01]  /*beb0*/  PRMT R24, R139, 0x7632, R24 ;  /* 0x000076328b187816 */ /* 0x000fe20000000018 */
[----:B------:R-:W-:Y:S01]  /*bec0*/  ULDC UR8, c[0x0][0x22c] ;  /* 0x00008b0000087ab9 */ /* 0x000fe20000000800 */
        /* <DEDUP_REMOVED lines=39> */
[----:B------:R-:W-:Y:S01]  /*c140*/  VIADD R22, R232, 0x32 ;  /* 0x00000032e8167836 */ /* 0x000fe20000000000 */
[----:B------:R-:W-:Y:S01]  /*c150*/  @P4 STG.E.U16 desc[UR14][R10.64], R107 ;  /* 0x0000006b0a004986 */ /* 0x000fe2000c10150e */
[----:B----4-:R-:W-:-:S03]  /*c160*/  IMAD.WIDE R18, R25, 0x2, R2 ;  /* 0x0000000219127825 */ /* 0x010fc600078e0202 */
[----:B------:R-:W-:Y:S01]  /*c170*/  ISETP.GE.AND P4, PT, R22, UR8, PT ;  /* 0x0000000816007c0c */ /* 0x000fe2000bf86270 */
[----:B------:R-:W-:Y:S01]  /*c180*/  IMAD.WIDE R20, R25, 0x2, R8 ;  /* 0x0000000219147825 */ /* 0x000fe200078e0208 */
[----:B------:R0:W-:Y:S01]  /*c190*/  @P0 STG.E.U16 desc[UR14][R16.64], R23 ;  /* 0x0000001710000986 */ /* 0x0001e2000c10150e */
[----:B------:R-:W-:Y:S02]  /*c1a0*/  ULDC UR8, c[0x0][0x228] ;  /* 0x00008a0000087ab9 */ /* 0x000fe40000000800 */
[----:B------:R-:W-:Y:S01]  /*c1b0*/  VIADD R22, R232, 0x33 ;  /* 0x00000033e8167836 */ /* 0x000fe20000000000 */
[----:B------:R-:W-:Y:S01]  /*c1c0*/  @P6 STG.E.U16 desc[UR14][R18.64], R139 ;  /* 0x0000008b12006986 */ /* 0x000fe2000c10150e */
[C---:B------:R-:W-:Y:S01]  /*c1d0*/  ISETP.LT.AND P6, PT, R233.reuse, UR12, !P1 ;  /* 0x0000000ce9007c0c */ /* 0x040fe2000cfc1270 */
[----:B------:R-:W-:Y:S02]  /*c1e0*/  ULDC UR12, c[0x0][0x228] ;  /* 0x00008a00000c7ab9 */ /* 0x000fe40000000800 */
[----:B------:R3:W-:Y:S01]  /*c1f0*/  @P3 STG.E.U16 desc[UR14][R20.64], R24 ;  /* 0x0000001814003986 */ /* 0x0007e2000c10150e */
[----:B------:R-:W-:Y:S01]  /*c200*/  ISETP.LT.AND P3, PT, R233, UR8, !P5 ;  /* 0x00000008e9007c0c */ /* 0x000fe2000ef61270 */
[----:B------:R-:W-:Y:S01]  /*c210*/  ULDC UR8, c[0x0][0x228] ;  /* 0x00008a0000087ab9 */ /* 0x000fe20000000800 */
[----:B------:R-:W-:Y:S01]  /*c220*/  ISETP.LT.AND P5, PT, R250, UR10, !P5 ;  /* 0x0000000afa007c0c */ /* 0x000fe2000efa1270 */
[----:B0-----:R-:W-:Y:S01]  /*c230*/  VIADD R17, R25, UR4 ;  /* 0x0000000419117c36 */ /* 0x001fe20008000000 */
[----:B------:R-:W-:Y:S01]  /*c240*/  ULDC UR4, c[0x0][0x248] ;  /* 0x0000920000047ab9 */ /* 0x000fe20000000800 */
[----:B------:R-:W-:Y:S01]  /*c250*/  ISETP.GE.AND P0, PT, R22, UR6, PT ;  /* 0x0000000616007c0c */ /* 0x000fe2000bf06270 */
[----:B------:R-:W-:Y:S01]  /*c260*/  ULDC UR10, c[0x0][0x228] ;  /* 0x00008a00000a7ab9 */ /* 0x000fe20000000800 */
[C---:B------:R-:W-:Y:S01]  /*c270*/  IMAD.WIDE R10, R17.reuse, 0x2, R2 ;  /* 0x00000002110a7825 */ /* 0x040fe200078e0202 */
[----:B------:R-:W-:Y:S01]  /*c280*/  PRMT R22, R108, 0x7632, R22 ;  /* 0x000076326c167816 */ /* 0x000fe20000000016 */
[----:B------:R-:W-:Y:S01]  /*c290*/  ULDC UR6, c[0x0][0x22c] ;  /* 0x00008b0000067ab9 */ /* 0x000fe20000000800 */
[----:B------:R-:W-:Y:S01]  /*c2a0*/  ISETP.LT.AND P1, PT, R250, UR8, !P1 ;  /* 0x00000008fa007c0c */ /* 0x000fe2000cf21270 */
[C---:B---3--:R-:W-:Y:S01]  /*c2b0*/  VIADD R21, R17.reuse, UR4 ;  /* 0x0000000411157c36 */ /* 0x048fe20008000000 */
[----:B------:R-:W-:Y:S01]  /*c2c0*/  ULDC UR4, c[0x0][0x22c] ;  /* 0x00008b0000047ab9 */ /* 0x000fe20000000800 */
[----:B------:R-:W-:Y:S01]  /*c2d0*/  IMAD.WIDE R16, R17, 0x2, R8 ;  /* 0x0000000211107825 */ /* 0x000fe200078e0208 */
[----:B------:R0:W-:Y:S01]  /*c2e0*/  @P3 STG.E.U16 desc[UR14][R10.64], R108 ;  /* 0x0000006c0a003986 */ /* 0x0001e2000c10150e */
[----:B------:R-:W-:Y:S01]  /*c2f0*/  ULDC UR8, c[0x0][0x228] ;  /* 0x00008a0000087ab9 */ /* 0x000fe20000000800 */
[----:B------:R-:W-:Y:S01]  /*c300*/  PRMT R24, R110, 0x7632, R24 ;  /* 0x000076326e187816 */ /* 0x000fe20000000018 */
        /* <DEDUP_REMOVED lines=236> */
[----:B------:R-:W-:Y:S01]  /*d1d0*/  ULDC UR6, c[0x0][0x248] ;  /* 0x0000920000067ab9 */ /* 0x000fe20000000800 */
[----:B------:R4:W-:Y:S01]  /*d1e0*/  @P4 STG.E.U16 desc[UR14][R18.64], R20 ;  /* 0x0000001412004986 */ /* 0x0009e2000c10150e */
[----:B------:R-:W-:Y:S01]  /*d1f0*/  ISETP.LT.AND P4, PT, R233, UR8, !P0 ;  /* 0x00000008e9007c0c */ /* 0x000fe2000c781270 */
[C---:B------:R-:W-:Y:S01]  /*d200*/  VIADD R25, R23.reuse, UR6 ;  /* 0x0000000617197c36 */ /* 0x040fe20008000000 */
[C---:B------:R-:W-:Y:S01]  /*d210*/  ISETP.LT.AND P0, PT, R250.reuse, UR10, !P0 ;  /* 0x0000000afa007c0c */ /* 0x040fe2000c701270 */
[C---:B0-----:R-:W-:Y:S01]  /*d220*/  IMAD.WIDE R10, R23.reuse, 0x2, R2 ;  /* 0x00000002170a7825 */ /* 0x041fe200078e0202 */
[----:B------:R-:W-:Y:S01]  /*d230*/  ISETP.LT.AND P3, PT, R250, UR16, !P3 ;  /* 0x00000010fa007c0c */ /* 0x000fe2000df61270 */
[----:B------:R-:W-:Y:S01]  /*d240*/  ULDC UR8, c[0x0][0x228] ;  /* 0x00008a0000087ab9 */ /* 0x000fe20000000800 */
[----:B------:R-:W-:Y:S01]  /*d250*/  ULDC UR4, c[0x0][0x22c] ;  /* 0x00008b0000047ab9 */ /* 0x000fe20000000800 */
[----:B---3--:R-:W-:Y:S01]  /*d260*/  IMAD.WIDE R16, R23, 0x2, R8 ;  /* 0x0000000217107825 */ /* 0x008fe200078e0208 */
[----:B------:R-:W-:Y:S01]  /*d270*/  PRMT R23, R117, 0x7632, R23 ;  /* 0x0000763275177816 */ /* 0x000fe20000000017 */
[----:B------:R-:W-:Y:S01]  /*d280*/  ULDC UR10, c[0x0][0x228] ;  /* 0x00008a00000a7ab9 */ /* 0x000fe20000000800 */
[----:B------:R-:W-:Y:S01]  /*d290*/  ULDC UR12, c[0x0][0x228] ;  /* 0x00008a00000c7ab9 */ /* 0x000fe20000000800 */
[----:B------:R-:W-:Y:S01]  /*d2a0*/  VIADD R22, R232, 0x46 ;  /* 0x00000046e8167836 */ /* 0x000fe20000000000 */
[----:B------:R-:W-:Y:S01]  /*d2b0*/  ULDC UR6, c[0x0][0x22c] ;  /* 0x00008b0000067ab9 */ /* 0x000fe20000000800 */
[C---:B----4-:R-:W-:Y:S01]  /*d2c0*/  IMAD.WIDE R18, R25.reuse, 0x2, R2 ;  /* 0x0000000219127825 */ /* 0x050fe200078e0202 */
[----:B------:R-:W-:Y:S01]  /*d2d0*/  @P4 STG.E.U16 desc[UR14][R10.64], R117 ;  /* 0x000000750a004986 */ /* 0x000fe2000c10150e */
[----:B------:R-:W-:Y:S01]  /*d2e0*/  ULDC UR16, c[0x0][0x228] ;  /* 0x00008a0000107ab9 */ /* 0x000fe20000000800 */
[----:B------:R-:W-:Y:S01]  /*d2f0*/  ISETP.GE.AND P4, PT, R22, UR4, PT ;  /* 0x0000000416007c0c */ /* 0x000fe2000bf86270 */
[----:B------:R-:W-:Y:S01]  /*d300*/  IMAD.WIDE R20, R25, 0x2, R8 ;  /* 0x0000000219147825 */ /* 0x000fe200078e0208 */
[----:B------:R0:W-:Y:S01]  /*d310*/  @P0 STG.E.U16 desc[UR14][R16.64], R23 ;  /* 0x0000001710000986 */ /* 0x0001e2000c10150e */
[C---:B------:R-:W-:Y:S01]  /*d320*/  ISETP.LT.AND P0, PT, R233.reuse, UR8, !P5 ;  /* 0x00000008e9007c0c */ /* 0x040fe2000ef01270 */
[----:B------:R-:W-:Y:S01]  /*d330*/  ULDC UR4, c[0x0][0x248] ;  /* 0x0000920000047ab9 */ /* 0x000fe20000000800 */
[----:B------:R-:W-:Y:S01]  /*d340*/  ISETP.LT.AND P5, PT, R250, UR10, !P5 ;  /* 0x0000000afa007c0c */ /* 0x000fe2000efa1270 */
[----:B------:R-:W-:Y:S01]  /*d350*/  @P6 STG.E.U16 desc[UR14][R18.64], R53 ;  /* 0x0000003512006986 */ /* 0x000fe2000c10150e */
[----:B------:R-:W-:Y:S01]  /*d360*/  VIADD R22, R232, 0x47 ;  /* 0x00000047e8167836 */ /* 0x000fe20000000000 */
[----:B------:R-:W-:Y:S01]  /*d370*/  ISETP.LT.AND P6, PT, R233, UR12, !P1 ;  /* 0x0000000ce9007c0c */ /* 0x000fe2000cfc1270 */
[----:B------:R-:W-:Y:S01]  /*d380*/  ULDC UR8, c[0x0][0x228] ;  /* 0x00008a0000087ab9 */ /* 0x000fe20000000800 */
[----:B------:R3:W-:Y:S01]  /*d390*/  @P3 STG.E.U16 desc[UR14][R20.64], R24 ;  /* 0x0000001814003986 */ /* 0x0007e2000c10150e */
[----:B------:R-:W-:Y:S01]  /*d3a0*/  ULDC UR10, c[0x0][0x228] ;  /* 0x00008a00000a7ab9 */ /* 0x000fe20000000800 */
[----:B------:R-:W-:Y:S01]  /*d3b0*/  ISETP.GE.AND P3, PT, R22, UR6, PT ;  /* 0x0000000616007c0c */ /* 0x000fe2000bf66270 */
[----:B------:R-:W-:Y:S01]  /*d3c0*/  ULDC UR12, c[0x0][0x228] ;  /* 0x00008a00000c7ab9 */ /* 0x000fe20000000800 */
[----:B0-----:R-:W-:Y:S01]  /*d3d0*/  VIADD R17, R25, UR4 ;  /* 0x0000000419117c36 */ /* 0x001fe20008000000 */
[----:B------:R-:W-:Y:S01]  /*d3e0*/  ULDC UR4, c[0x0][0x248] ;  /* 0x0000920000047ab9 */ /* 0x000fe20000000800 */
[----:B------:R-:W-:Y:S01]  /*d3f0*/  PRMT R22, R118, 0x7632, R22 ;  /* 0x0000763276167816 */ /* 0x000fe20000000016 */
[----:B------:R-:W-:Y:S01]  /*d400*/  ULDC UR6, c[0x0][0x22c] ;  /* 0x00008b0000067ab9 */ /* 0x000fe20000000800 */
[----:B------:R-:W-:Y:S01]  /*d410*/  IMAD.WIDE R10, R17, 0x2, R2 ;  /* 0x00000002110a7825 */ /* 0x000fe200078e0202 */
[----:B------:R-:W-:Y:S01]  /*d420*/  ISETP.LT.AND P1, PT, R250, UR8, !P1 ;  /* 0x00000008fa007c0c */ /* 0x000fe2000cf21270 */
[----:B------:R-:W-:-:S02]  /*d430*/  ULDC UR8, c[0x0][0x228] ;  /* 0x00008a0000087ab9 */ /* 0x000fc40000000800 */
[C---:B---3--:R-:W-:Y:S01]  /*d440*/  VIADD R21, R17.reuse, UR4 ;  /* 0x0000000411157c36 */ /* 0x048fe20008000000 */
[----:B------:R0:W-:Y:S01]  /*d450*/  @P0 STG.E.U16 desc[UR14][R10.64], R118 ;  /* 0x000000760a000986 */ /* 0x0001e2000c10150e */
[----:B------:R-:W-:Y:S01]  /*d460*/  IMAD.WIDE R16, R17, 0x2, R8 ;  /* 0x0000000211107825 */ /* 0x000fe200078e0208 */
[----:B------:R-:W-:Y:S01]  /*d470*/  ULDC UR4, c[0x0][0x22c] ;  /* 0x00008b0000047ab9 */ /* 0x000fe20000000800 */
[----:B------:R-:W-:Y:S02]  /*d480*/  PRMT R24, R120, 0x7632, R24 ;  /* 0x0000763278187816 */ /* 0x000fe40000000018 */
[----:B------:R-:W-:Y:S01]  /*d490*/  VIADD R20, R232, 0x48 ;  /* 0x00000048e8147836 */ /* 0x000fe20000000000 */
[----:B------:R3:W-:Y:S01]  /*d4a0*/  @P5 STG.E.U16 desc[UR14][R16.64], R22 ;  /* 0x0000001610005986 */ /* 0x0007e2000c10150e */
[----:B------:R-:W-:Y:S01]  /*d4b0*/  IMAD.WIDE R18, R21, 0x2, R2 ;  /* 0x0000000215127825 */ /* 0x000fe200078e0202 */
[----:B------:R-:W-:Y:S01]  /*d4c0*/  ISETP.LT.AND P5, PT, R233, UR10, !P4 ;  /* 0x0000000ae9007c0c */ /* 0x000fe2000e7a1270 */
[----:B------:R-:W-:Y:S01]  /*d4d0*/  ULDC UR10, c[0x0][0x228] ;  /* 0x00008a00000a7ab9 */ /* 0x000fe20000000800 */
[----:B------:R-:W-:Y:S01]  /*d4e0*/  ISETP.GE.AND P0, PT, R20, UR4, PT ;  /* 0x0000000414007c0c */ /* 0x000fe2000bf06270 */
[----:B------:R-:W-:Y:S01]  /*d4f0*/  ULDC UR4, c[0x0][0x248] ;  /* 0x0000920000047ab9 */ /* 0x000fe20000000800 */
[----:B------:R4:W-:Y:S01]  /*d500*/  @P6 STG.E.U16 desc[UR14][R18.64], R54 ;  /* 0x0000003612006986 */ /* 0x0009e2000c10150e */
[----:B------:R-:W-:Y:S01]  /*d510*/  ISETP.LT.AND P6, PT, R250, UR12, !P4 ;  /* 0x0000000cfa007c0c */ /* 0x000fe2000e7c1270 */
[C---:B------:R-:W-:Y:S01]  /*d520*/  VIADD R23, R21.reuse, UR4 ;  /* 0x0000000415177c36 */ /* 0x040fe20008000000 */
[----:B------:R-:W-:Y:S01]  /*d530*/  ULDC UR4, c[0x0][0x22c] ;  /* 0x00008b0000047ab9 */ /* 0x000fe20000000800 */
[----:B------:R-:W-:Y:S01]  /*d540*/  VIADD R20, R232, 0x49 ;  /* 0x00000049e8147836 */ /* 0x000fe20000000000 */
[----:B------:R-:W-:Y:S01]  /*d550*/  ULDC UR12, c[0x0][0x228] ;  /* 0x00008a00000c7ab9 */ /* 0x000fe20000000800 */
[----:B0-----:R-:W-:-:S03]  /*d560*/  IMAD.WIDE R10, R21, 0x2, R8 ;  /* 0x00000002150a7825 */ /* 0x001fc600078e0208 */
[----:B------:R-:W-:Y:S01]  /*d570*/  ISETP.GE.AND P4, PT, R20, UR6, PT ;  /* 0x0000000614007c0c */ /* 0x000fe2000bf86270 */
[----:B---3--:R-:W-:Y:S01]  /*d580*/  IMAD.WIDE R16, R23, 0x2, R2 ;  /* 0x0000000217107825 */ /* 0x008fe200078e0202 */
[----:B------:R-:W-:Y:S01]  /*d590*/  PRMT R20, R119, 0x7632, R20 ;  /* 0x0000763277147816 */ /* 0x000fe20000000014 */
[----:B------:R-:W-:Y:S01]  /*d5a0*/  ULDC UR6, c[0x0][0x248] ;  /* 0x0000920000067ab9 */ /* 0x000fe20000000800 */
[----:B----4-:R-:W-:Y:S01]  /*d5b0*/  PRMT R54, R54, 0x7632, R54 ;  /* 0x0000763236367816 */ /* 0x010fe20000000036 */
[----:B------:R-:W-:Y:S02]  /*d5c0*/  VIADD R22, R232, 0x4a ;  /* 0x0000004ae8167836 */ /* 0x000fe40000000000 */
[----:B------:R-:W-:Y:S02]  /*d5d0*/  IMAD.WIDE R18, R23, 0x2, R8 ;  /* 0x0000000217127825 */ /* 0x000fe400078e0208 */
[----:B------:R0:W-:Y:S01]  /*d5e0*/  @P1 STG.E.U16 desc[UR14][R10.64], R54 ;  /* 0x000000360a001986 */ /* 0x0001e2000c10150e */
[----:B------:R-:W-:Y:S01]  /*d5f0*/  ISETP.GE.AND P1, PT, R22, UR4, PT ;  /* 0x0000000416007c0c */ /* 0x000fe2000bf26270 */
[----:B------:R-:W-:Y:S01]  /*d600*/  ULDC UR4, c[0x0][0x248] ;  /* 0x0000920000047ab9 */ /* 0x000fe20000000800 */
[----:B------:R-:W-:Y:S01]  /*d610*/  VIADD R22, R232, 0x4b ;  /* 0x0000004be8167836 */ /* 0x000fe20000000000 */
[----:B------:R3:W-:Y:S01]  /*d620*/  @P5 STG.E.U16 desc[UR14][R16.64], R119 ;  /* 0x0000007710005986 */ /* 0x0007e2000c10150e */
[----:B------:R-:W-:Y:S01]  /*d630*/  ISETP.LT.AND P5, PT, R233, UR8, !P3 ;  /* 0x00000008e9007c0c */ /* 0x000fe2000dfa1270 */
[----:B------:R-:W-:Y:S01]  /*d640*/  VIADD R23, R23, UR4 ;  /* 0x0000000417177c36 */ /* 0x000fe20008000000 */
        /* <DEDUP_REMOVED lines=10> */
[----:B------:R-:W-:Y:S01]  /*d6f0*/  PRMT R23, R55, 0x7632, R23 ;  /* 0x0000763237177816 */ /* 0x000fe20000000017 */
[----:B------:R-:W-:Y:S01]  /*d700*/  @P5 STG.E.U16 desc[UR14][R10.64], R55 ;  /* 0x000000370a005986 */ /* 0x000fe2000c10150e */
[----:B------:R-:W-:Y:S01]  /*d710*/  ISETP.GE.AND P5, PT, R22, UR4, PT ;  /* 0x0000000416007c0c */ /* 0x000fe2000bfa6270 */
[C---:B----4-:R-:W-:Y:S01]  /*d720*/  IMAD.WIDE R18, R25.reuse, 0x2, R2 ;  /* 0x0000000219127825 */ /* 0x050fe200078e0202 */
[----:B------:R-:W-:Y:S01]  /*d730*/  ULDC UR4, c[0x0][0x248] ;  /* 0x0000920000047ab9 */ /* 0x000fe20000000800 */
[----:B------:R0:W-:Y:S01]  /*d740*/  @P3 STG.E.U16 desc[UR14][R16.64], R23 ;  /* 0x0000001710003986 */ /* 0x0001e2000c10150e */
[----:B------:R-:W-:Y:S01]  /*d750*/  ULDC UR12, c[0x0][0x228] ;  /* 0x00008a00000c7ab9 */ /* 0x000fe20000000800 */
[----:B------:R-:W-:Y:S01]  /*d760*/  IMAD.WIDE R20, R25, 0x2, R8 ;  /* 0x0000000219147825 */ /* 0x000fe200078e0208 */
[C---:B------:R-:W-:Y:S01]  /*d770*/  ISETP.LT.AND P3, PT, R233.reuse, UR8, !P4 ;  /* 0x00000008e9007c0c */ /* 0x040fe2000e761270 */
[----:B------:R-:W-:Y:S01]  /*d780*/  @P6 STG.E.U16 desc[UR14][R18.64], R120 ;  /* 0x0000007812006986 */ /* 0x000fe2000c10150e */
[----:B------:R-:W-:Y:S01]  /*d790*/  ISETP.LT.AND P4, PT, R250, UR10, !P4 ;  /* 0x0000000afa007c0c */ /* 0x000fe2000e781270 */
[----:B------:R-:W-:Y:S01]  /*d7a0*/  VIADD R22, R232, 0x4c ;  /* 0x0000004ce8167836 */ /* 0x000fe20000000000 */
[----:B------:R-:W-:Y:S01]  /*d7b0*/  ISETP.LT.AND P6, PT, R233, UR12, !P1 ;  /* 0x0000000ce9007c0c */ /* 0x000fe2000cfc1270 */
[----:B------:R3:W-:Y:S01]  /*d7c0*/  @P0 STG.E.U16 desc[UR14][R20.64], R24 ;  /* 0x0000001814000986 */ /* 0x0007e2000c10150e */
[----:B------:R-:W-:Y:S01]  /*d7d0*/  ULDC UR6, c[0x0][0x22c] ;  /* 0x00008b0000067ab9 */ /* 0x000fe20000000800 */
[----:B------:R-:W-:Y:S01]  /*d7e0*/  ULDC UR8, c[0x0][0x228] ;  /* 0x00008a0000087ab9 */ /* 0x000fe20000000800 */
[----:B------:R-:W-:Y:S01]  /*d7f0*/  ISETP.GE.AND P0, PT, R22, UR6, PT ;  /* 0x0000000616007c0c */ /* 0x000fe2000bf06270 */
[----:B0-----:R-:W-:Y:S01]  /*d800*/  VIADD R17, R25, UR4 ;  /* 0x0000000419117c36 */ /* 0x001fe20008000000 */
[----:B------:R-:W-:Y:S01]  /*d810*/  ULDC UR4, c[0x0][0x248] ;  /* 0x0000920000047ab9 */ /* 0x000fe20000000800 */
[----:B------:R-:W-:Y:S01]  /*d820*/  PRMT R22, R56, 0x7632, R22 ;  /* 0x0000763238167816 */ /* 0x000fe20000000016 */
[----:B------:R-:W-:Y:S01]  /*d830*/  ULDC UR10, c[0x0][0x228] ;  /* 0x00008a00000a7ab9 */ /* 0x000fe20000000800 */
[C---:B------:R-:W-:Y:S01]  /*d840*/  IMAD.WIDE R10, R17.reuse, 0x2, R2 ;  /* 0x00000002110a7825 */ /* 0x040fe200078e0202 */
[----:B------:R-:W-:Y:S01]  /*d850*/  ULDC UR12, c[0x0][0x228] ;  /* 0x00008a00000c7ab9 */ /* 0x000fe20000000800 */
[----:B------:R-:W-:Y:S01]  /*d860*/  ISETP.LT.AND P1, PT, R250, UR8, !P1 ;  /* 0x00000008fa007c0c */ /* 0x000fe2000cf21270 */
[----:B------:R-:W-:Y:S01]  /*d870*/  ULDC UR6, c[0x0][0x22c] ;  /* 0x00008b0000067ab9 */ /* 0x000fe20000000800 */
[C---:B---3--:R-:W-:Y:S01]  /*d880*/  VIADD R21, R17.reuse, UR4 ;  /* 0x0000000411157c36 */ /* 0x048fe20008000000 */
[----:B------:R0:W-:Y:S01]  /*d890*/  @P3 STG.E.U16 desc[UR14][R10.64], R56 ;  /* 0x000000380a003986 */ /* 0x0001e2000c10150e */
[----:B------:R-:W-:Y:S01]  /*d8a0*/  IMAD.WIDE R16, R17, 0x2, R8 ;  /* 0x0000000211107825 */ /* 0x000fe200078e0208 */
[----:B------:R-:W-:Y:S01]  /*d8b0*/  ULDC UR4, c[0x0][0x22c] ;  /* 0x00008b0000047ab9 */ /* 0x000fe20000000800 */
[----:B------:R-:W-:Y:S01]  /*d8c0*/  ULDC UR8, c[0x0][0x228] ;  /* 0x00008a0000087ab9 */ /* 0x000fe20000000800 */
[----:B------:R-:W-:Y:S01]  /*d8d0*/  ULDC UR16, c[0x0][0x228] ;  /* 0x00008a0000107ab9 */ /* 0x000fe20000000800 */
[----:B------:R-:W-:Y:S01]  /*d8e0*/  IMAD.WIDE R18, R21, 0x2, R2 ;  /* 0x0000000215127825 */ /* 0x000fe200078e0202 */
[----:B------:R3:W-:Y:S01]  /*d8f0*/  @P4 STG.E.U16 desc[UR14][R16.64], R22 ;  /* 0x0000001610004986 */ /* 0x0007e2000c10150e */
[----:B------:R-:W-:-:S02]  /*d900*/  PRMT R24, R58, 0x7632, R24 ;  /* 0x000076323a187816 */ /* 0x000fc40000000018 */
[----:B------:R-:W-:Y:S01]  /*d910*/  VIADD R20, R232, 0x4d ;  /* 0x0000004de8147836 */ /* 0x000fe20000000000 */
[----:B------:R4:W-:Y:S01]  /*d920*/  @P6 STG.E.U16 desc[UR14][R18.64], R121 ;  /* 0x0000007912006986 */ /* 0x0009e2000c10150e */
[----:B------:R-:W-:Y:S01]  /*d930*/  ISETP.LT.AND P6, PT, R233, UR10, !P5 ;  /* 0x0000000ae9007c0c */ /* 0x000fe2000efc1270 */
[C---:B0-----:R-:W-:Y:S01]  /*d940*/  IMAD.WIDE R10, R21.reuse, 0x2, R8 ;  /* 0x00000002150a7825 */ /* 0x041fe200078e0208 */
[----:B------:R-:W-:Y:S01]  /*d950*/  ISETP.LT.AND P5, PT, R250, UR12, !P5 ;  /* 0x0000000cfa007c0c */ /* 0x000fe2000efa1270 */
[----:B------:R-:W-:Y:S01]  /*d960*/  ULDC UR10, c[0x0][0x228] ;  /* 0x00008a00000a7ab9 */ /* 0x000fe20000000800 */
[----:B------:R-:W-:Y:S01]  /*d970*/  ISETP.GE.AND P3, PT, R20, UR4, PT ;  /* 0x0000000414007c0c */ /* 0x000fe2000bf66270 */
[----:B------:R-:W-:Y:S01]  /*d980*/  ULDC UR4, c[0x0][0x248] ;  /* 0x0000920000047ab9 */ /* 0x000fe20000000800 */
[C---:B------:R-:W-:Y:S01]  /*d990*/  VIADD R20, R232.reuse, 0x4e ;  /* 0x0000004ee8147836 */ /* 0x040fe20000000000 */
[----:B------:R-:W-:Y:S01]  /*d9a0*/  ULDC UR12, c[0x0][0x228] ;  /* 0x00008a00000c7ab9 */ /* 0x000fe20000000800 */
[----:B------:R-:W-:Y:S01]  /*d9b0*/  VIADD R23, R21, UR4 ;  /* 0x0000000415177c36 */ /* 0x000fe20008000000 */
[----:B------:R-:W-:Y:S01]  /*d9c0*/  ULDC UR4, c[0x0][0x22c] ;  /* 0x00008b0000047ab9 */ /* 0x000fe20000000800 */
[----:B---3--:R-:W-:Y:S01]  /*d9d0*/  VIADD R22, R232, 0x4f ;  /* 0x0000004fe8167836 */ /* 0x008fe20000000000 */
[----:B----4-:R-:W-:Y:S01]  /*d9e0*/  PRMT R121, R121, 0x7632, R121 ;  /* 0x0000763279797816 */ /* 0x010fe20000000079 */
[----:B------:R-:W-:Y:S01]  /*d9f0*/  IMAD.WIDE R16, R23, 0x2, R2 ;  /* 0x0000000217107825 */ /* 0x000fe200078e0202 */
[----:B------:R-:W-:Y:S01]  /*da00*/  ISETP.GE.AND P4, PT, R20, UR6, PT ;  /* 0x0000000614007c0c */ /* 0x000fe2000bf86270 */
[----:B------:R-:W-:Y:S01]  /*da10*/  ULDC UR6, c[0x0][0x248] ;  /* 0x0000920000067ab9 */ /* 0x000fe20000000800 */
[----:B------:R-:W-:Y:S01]  /*da20*/  PRMT R20, R57, 0x7632, R20 ;  /* 0x0000763239147816 */ /* 0x000fe20000000014 */
[C---:B------:R-:W-:Y:S01]  /*da30*/  IMAD.WIDE R18, R23.reuse, 0x2, R8 ;  /* 0x0000000217127825 */ /* 0x040fe200078e0208 */
[----:B------:R0:W-:Y:S01]  /*da40*/  @P1 STG.E.U16 desc[UR14][R10.64], R121 ;  /* 0x000000790a001986 */ /* 0x0001e2000c10150e */
[----:B------:R-:W-:Y:S01]  /*da50*/  ISETP.GE.AND P1, PT, R22, UR4, PT ;  /* 0x0000000416007c0c */ /* 0x000fe2000bf26270 */
[----:B------:R-:W-:Y:S01]  /*da60*/  ULDC UR4, c[0x0][0x248] ;  /* 0x0000920000047ab9 */ /* 0x000fe20000000800 */
[----:B------:R-:W-:Y:S01]  /*da70*/  VIADD R22, R232, 0x50 ;  /* 0x00000050e8167836 */ /* 0x000fe20000000000 */
[----:B------:R3:W-:Y:S01]  /*da80*/  @P6 STG.E.U16 desc[UR14][R16.64], R57 ;  /* 0x0000003910006986 */ /* 0x0007e2000c10150e */
[----:B------:R-:W-:Y:S01]  /*da90*/  VIADD R23, R23, UR4 ;  /* 0x0000000417177c36 */ /* 0x000fe20008000000 */
[C---:B------:R-:W-:Y:S01]  /*daa0*/  ISETP.LT.AND P6, PT, R233.reuse, UR12, !P3 ;  /* 0x0000000ce9007c0c */ /* 0x040fe2000dfc1270 */
        /* <DEDUP_REMOVED lines=13> */
[C---:B----4-:R-:W-:Y:S01]  /*db80*/  IMAD.WIDE R18, R25.reuse, 0x2, R2 ;  /* 0x0000000219127825 */ /* 0x050fe200078e0202 */
[----:B------:R-:W-:Y:S01]  /*db90*/  ULDC UR16, c[0x0][0x228] ;  /* 0x00008a0000107ab9 */ /* 0x000fe20000000800 */
[----:B------:R-:W-:Y:S01]  /*dba0*/  @P5 STG.E.U16 desc[UR14][R10.64], R122 ;  /* 0x0000007a0a005986 */ /* 0x000fe2000c10150e */
[----:B------:R-:W-:Y:S01]  /*dbb0*/  ISETP.GE.AND P5, PT, R22, UR4, PT ;  /* 0x0000000416007c0c */ /* 0x000fe2000bfa6270 */
[----:B------:R-:W-:Y:S01]  /*dbc0*/  IMAD.WIDE R20, R25, 0x2, R8 ;  /* 0x0000000219147825 */ /* 0x000fe200078e0208 */
[----:B------:R-:W-:Y:S01]  /*dbd0*/  ULDC UR4, c[0x0][0x248] ;  /* 0x0000920000047ab9 */ /* 0x000fe20000000800 */
[----:B------:R0:W-:Y:S02]  /*dbe0*/  @P0 STG.E.U16 desc[UR14][R16.64], R23 ;  /* 0x0000001710000986 */ /* 0x0001e4000c10150e */
[----:B------:R-:W-:-:S02]  /*dbf0*/  VIADD R22, R232, 0x51 ;  /* 0x00000051e8167836 */ /* 0x000fc40000000000 */
        /* <DEDUP_REMOVED lines=441> */
[----:B------:R-:W-:-:S02]  /*f790*/  ULDC UR8, c[0x0][0x228] ;  /* 0x00008a0000087ab9 */ /* 0x000fc40000000800 */
[----:B------:R-:W-:Y:S01]  /*f7a0*/  VIADD R20, R232, 0x70 ;  /* 0x00000070e8147836 */ /* 0x000fe20000000000 */
[----:B------:R3:W-:Y:S01]  /*f7b0*/  @P6 STG.E.U16 desc[UR14][R18.64], R74 ;  /* 0x0000004a12006986 */ /* 0x0007e2000c10150e */
[----:B------:R-:W-:Y:S01]  /*f7c0*/  ISETP.LT.AND P6, PT, R233, UR10, !P5 ;  /* 0x0000000ae9007c0c */ /* 0x000fe2000efc1270 */
[----:B------:R-:W-:Y:S01]  /*f7d0*/  ULDC UR10, c[0x0][0x228] ;  /* 0x00008a00000a7ab9 */ /* 0x000fe20000000800 */
[----:B------:R-:W-:Y:S01]  /*f7e0*/  ISETP.LT.AND P5, PT, R250, UR12, !P5 ;  /* 0x0000000cfa007c0c */ /* 0x000fe2000efa1270 */
[C---:B0-----:R-:W-:Y:S01]  /*f7f0*/  IMAD.WIDE R10, R21.reuse, 0x2, R8 ;  /* 0x00000002150a7825 */ /* 0x041fe200078e0208 */
[----:B------:R-:W-:Y:S01]  /*f800*/  ISETP.GE.AND P3, PT, R20, UR4, PT ;  /* 0x0000000414007c0c */ /* 0x000fe2000bf66270 */
[----:B------:R-:W-:Y:S01]  /*f810*/  ULDC UR4, c[0x0][0x248] ;  /* 0x0000920000047ab9 */ /* 0x000fe20000000800 */
[----:B------:R-:W-:Y:S01]  /*f820*/  ULDC UR12, c[0x0][0x228] ;  /* 0x00008a00000c7ab9 */ /* 0x000fe20000000800 */
[----:B------:R-:W-:Y:S02]  /*f830*/  VIADD R20, R232, 0x71 ;  /* 0x00000071e8147836 */ /* 0x000fe40000000000 */
        /* <DEDUP_REMOVED lines=19> */
[----:B------:R-:W-:Y:S01]  /*f970*/  VIADD R25, R23, UR6 ;  /* 0x0000000617197c36 */ /* 0x000fe20008000000 */
[----:B------:R-:W-:Y:S01]  /*f980*/  PRMT R22, R75, 0x7632, R22 ;  /* 0x000076324b167816 */ /* 0x000fe20000000016 */
        /* <DEDUP_REMOVED lines=8> */
[----:B----4-:R-:W-:Y:S01]  /*fa10*/  IMAD.WIDE R18, R25, 0x2, R2 ;  /* 0x0000000219127825 */ /* 0x010fe200078e0202 */
[----:B------:R0:W-:Y:S01]  /*fa20*/  @P5 STG.E.U16 desc[UR14][R10.64], R75 ;  /* 0x0000004b0a005986 */ /* 0x0001e2000c10150e */
[----:B------:R-:W-:-:S02]  /*fa30*/  ULDC UR8, c[0x0][0x22c] ;  /* 0x00008b0000087ab9 */ /* 0x000fc40000000800 */
        /* <DEDUP_REMOVED lines=9> */
[----:B0-----:R-:W-:Y:S01]  /*fad0*/  VIADD R10, R232, 0x74 ;  /* 0x00000074e80a7836 */ /* 0x001fe20000000000 */
[C---:B------:R-:W-:Y:S01]  /*fae0*/  ISETP.LT.AND P4, PT, R250.reuse, UR12, !P4 ;  /* 0x0000000cfa007c0c */ /* 0x040fe2000e781270 */
[----:B---3--:R-:W-:Y:S01]  /*faf0*/  VIADD R17, R25, UR4 ;  /* 0x0000000419117c36 */ /* 0x008fe20008000000 */
[----:B------:R-:W-:Y:S01]  /*fb00*/  ISETP.LT.AND P1, PT, R250, UR18, !P1 ;  /* 0x00000012fa007c0c */ /* 0x000fe2000cf21270 */
[----:B------:R-:W-:Y:S01]  /*fb10*/  ULDC UR10, c[0x0][0x228] ;  /* 0x00008a00000a7ab9 */ /* 0x000fe20000000800 */
[----:B------:R-:W-:Y:S01]  /*fb20*/  ISETP.GE.AND P0, PT, R10, UR8, PT ;  /* 0x000000080a007c0c */ /* 0x000fe2000bf06270 */
[----:B------:R-:W-:Y:S01]  /*fb30*/  IMAD.WIDE R10, R17, 0x2, R2 ;  /* 0x00000002110a7825 */ /* 0x000fe200078e0202 */
[----:B-1----:R-:W-:Y:S01]  /*fb40*/  PRMT R22, R12, 0x7632, R22 ;  /* 0x000076320c167816 */ /* 0x002fe20000000016 */
[----:B------:R-:W-:Y:S01]  /*fb50*/  ULDC UR8, c[0x0][0x228] ;  /* 0x00008a0000087ab9 */ /* 0x000fe20000000800 */
[----:B------:R-:W-:Y:S01]  /*fb60*/  PRMT R24, R77, 0x7632, R24 ;  /* 0x000076324d187816 */ /* 0x000fe20000000018 */
[C---:B----4-:R-:W-:Y:S01]  /*fb70*/  VIADD R23, R17.reuse, UR6 ;  /* 0x0000000611177c36 */ /* 0x050fe20008000000 */
[----:B------:R-:W-:Y:S01]  /*fb80*/  ULDC UR4, c[0x0][0x248] ;  /* 0x0000920000047ab9 */ /* 0x000fe20000000800 */
[----:B------:R-:W-:Y:S01]  /*fb90*/  IMAD.WIDE R16, R17, 0x2, R8 ;  /* 0x0000000211107825 */ /* 0x000fe200078e0208 */
[----:B------:R0:W-:Y:S01]  /*fba0*/  @P3 STG.E.U16 desc[UR14][R10.64], R12 ;  /* 0x0000000c0a003986 */ /* 0x0001e2000c10150e */
[----:B------:R-:W-:Y:S01]  /*fbb0*/  ULDC UR12, c[0x0][0x228] ;  /* 0x00008a00000c7ab9 */ /* 0x000fe20000000800 */
[----:B------:R-:W-:Y:S01]  /*fbc0*/  ULDC UR6, c[0x0][0x248] ;  /* 0x0000920000067ab9 */ /* 0x000fe20000000800 */
[----:B------:R-:W-:Y:S01]  /*fbd0*/  IMAD.WIDE R18, R23, 0x2, R2 ;  /* 0x0000000217127825 */ /* 0x000fe200078e0202 */
[----:B------:R1:W-:Y:S01]  /*fbe0*/  @P4 STG.E.U16 desc[UR14][R16.64], R22 ;  /* 0x0000001610004986 */ /* 0x0003e2000c10150e */
[----:B------:R-:W-:Y:S01]  /*fbf0*/  ISETP.LT.AND P4, PT, R233, UR12, !P0 ;  /* 0x0000000ce9007c0c */ /* 0x000fe2000c781270 */
[----:B------:R-:W-:Y:S01]  /*fc00*/  ULDC UR16, c[0x0][0x228] ;  /* 0x00008a0000107ab9 */ /* 0x000fe20000000800 */
[----:B------:R-:W-:Y:S01]  /*fc10*/  IMAD.WIDE R20, R23, 0x2, R8 ;  /* 0x0000000217147825 */ /* 0x000fe200078e0208 */
[----:B------:R3:W-:Y:S01]  /*fc20*/  @P6 STG.E.U16 desc[UR14][R18.64], R77 ;  /* 0x0000004d12006986 */ /* 0x0007e2000c10150e */
[----:B------:R-:W-:Y:S01]  /*fc30*/  ISETP.LT.AND P6, PT, R250, UR16, !P0 ;  /* 0x00000010fa007c0c */ /* 0x000fe2000c7c1270 */
[----:B------:R-:W-:Y:S01]  /*fc40*/  ULDC UR12, c[0x0][0x228] ;  /* 0x00008a00000c7ab9 */ /* 0x000fe20000000800 */
[C---:B------:R-:W-:Y:S01]  /*fc50*/  VIADD R25, R232.reuse, 0x75 ;  /* 0x00000075e8197836 */ /* 0x040fe20000000000 */
[----:B------:R4:W-:Y:S01]  /*fc60*/  @P1 STG.E.U16 desc[UR14][R20.64], R24 ;  /* 0x0000001814001986 */ /* 0x0009e2000c10150e */
[----:B------:R-:W-:Y:S01]  /*fc70*/  ISETP.LT.AND P1, PT, R233, UR8, !P5 ;  /* 0x00000008e9007c0c */ /* 0x000fe2000ef21270 */
[----:B0-----:R-:W-:Y:S01]  /*fc80*/  VIADD R10, R232, 0x76 ;  /* 0x00000076e80a7836 */ /* 0x001fe20000000000 */
[----:B------:R-:W-:Y:S01]  /*fc90*/  ISETP.LT.AND P5, PT, R250, UR10, !P5 ;  /* 0x0000000afa007c0c */ /* 0x000fe2000efa1270 */
[----:B-1----:R-:W-:Y:S01]  /*fca0*/  VIADD R17, R23, UR4 ;  /* 0x0000000417117c36 */ /* 0x002fe20008000000 */
[----:B------:R-:W-:Y:S01]  /*fcb0*/  PRMT R12, R13, 0x7632, R12 ;  /* 0x000076320d0c7816 */ /* 0x000fe2000000000c */
[----:B------:R-:W-:Y:S01]  /*fcc0*/  ULDC UR8, c[0x0][0x228] ;  /* 0x00008a0000087ab9 */ /* 0x000fe20000000800 */
[----:B------:R-:W-:Y:S01]  /*fcd0*/  ISETP.GE.AND P0, PT, R10, UR23, PT ;  /* 0x000000170a007c0c */ /* 0x000fe2000bf06270 */
[----:B------:R-:W-:Y:S01]  /*fce0*/  VIADD R23, R17, UR6 ;  /* 0x0000000611177c36 */ /* 0x000fe20008000000 */
[----:B------:R-:W-:Y:S01]  /*fcf0*/  ISETP.GE.AND P3, PT, R25, UR25, PT ;  /* 0x0000001919007c0c */ /* 0x000fe2000bf66270 */
[C---:B------:R-:W-:Y:S01]  /*fd00*/  IMAD.WIDE R10, R17.reuse, 0x2, R2 ;  /* 0x00000002110a7825 */ /* 0x040fe200078e0202 */
[----:B------:R-:W-:Y:S01]  /*fd10*/  ULDC UR10, c[0x0][0x228] ;  /* 0x00008a00000a7ab9 */ /* 0x000fe20000000800 */
[----:B------:R-:W-:Y:S01]  /*fd20*/  PRMT R22, R78, 0x7632, R22 ;  /* 0x000076324e167816 */ /* 0x000fe20000000016 */
[----:B------:R-:W-:Y:S01]  /*fd30*/  ULDC UR4, c[0x0][0x248] ;  /* 0x0000920000047ab9 */ /* 0x000fe20000000800 */
[----:B------:R-:W-:Y:S01]  /*fd40*/  IMAD.WIDE R16, R17, 0x2, R8 ;  /* 0x0000000211107825 */ /* 0x000fe200078e0208 */
[----:B------:R0:W-:Y:S01]  /*fd50*/  @P1 STG.E.U16 desc[UR14][R10.64], R13 ;  /* 0x0000000d0a001986 */ /* 0x0001e2000c10150e */
[----:B------:R-:W-:Y:S01]  /*fd60*/  ULDC UR16, c[0x0][0x228] ;  /* 0x00008a0000107ab9 */ /* 0x000fe20000000800 */
[----:B------:R-:W-:Y:S01]  /*fd70*/  ULDC UR6, c[0x0][0x248] ;  /* 0x0000920000067ab9 */ /* 0x000fe20000000800 */
[----:B---3--:R-:W-:Y:S01]  /*fd80*/  IMAD.WIDE R18, R23, 0x2, R2 ;  /* 0x0000000217127825 */ /* 0x008fe200078e0202 */
[----:B------:R-:W-:Y:S01]  /*fd90*/  @P5 STG.E.U16 desc[UR14][R16.64], R12 ;  /* 0x0000000c10005986 */ /* 0x000fe2000c10150e */
[----:B------:R-:W-:Y:S01]  /*fda0*/  ISETP.LT.AND P5, PT, R233, UR12, !P0 ;  /* 0x0000000ce9007c0c */ /* 0x000fe2000c7a1270 */
[----:B------:R-:W-:Y:S01]  /*fdb0*/  ULDC UR12, c[0x0][0x228] ;  /* 0x00008a00000c7ab9 */ /* 0x000fe20000000800 */
[----:B----4-:R-:W-:Y:S01]  /*fdc0*/  VIADD R24, R232, 0x77 ;  /* 0x00000077e8187836 */ /* 0x010fe20000000000 */
[----:B------:R-:W-:Y:S01]  /*fdd0*/  @P4 STG.E.U16 desc[UR14][R18.64], R78 ;  /* 0x0000004e12004986 */ /* 0x000fe2000c10150e */
[----:B------:R-:W-:Y:S01]  /*fde0*/  IMAD.WIDE R20, R23, 0x2, R8 ;  /* 0x0000000217147825 */ /* 0x000fe200078e0208 */
[----:B------:R-:W-:Y:S01]  /*fdf0*/  ISETP.LT.AND P4, PT, R233, UR8, !P3 ;  /* 0x00000008e9007c0c */ /* 0x000fe2000df81270 */
[----:B------:R-:W-:Y:S01]  /*fe00*/  ULDC UR8, c[0x0][0x228] ;  /* 0x00008a0000087ab9 */ /* 0x000fe20000000800 */
[----:B------:R-:W-:Y:S01]  /*fe10*/  ISETP.GE.AND P1, PT, R24, UR21, PT ;  /* 0x0000001518007c0c */ /* 0x000fe2000bf26270 */
[----:B0-----:R-:W-:Y:S01]  /*fe20*/  VIADD R10, R232, 0x78 ;  /* 0x00000078e80a7836 */ /* 0x001fe20000000000 */
[C---:B------:R-:W-:Y:S01]  /*fe30*/  ISETP.LT.AND P3, PT, R250.reuse, UR10, !P3 ;  /* 0x0000000afa007c0c */ /* 0x040fe2000df61270 */
[----:B------:R0:W1:Y:S01]  /*fe40*/  LDS.128 R24, [R0] ;  /* 0x0000000000187984 */ /* 0x0000620000000c00 */
[----:B------:R-:W-:Y:S01]  /*fe50*/  VIADD R13, R23, UR4 ;  /* 0x00000004170d7c36 */ /* 0x000fe20008000000 */
[----:B------:R-:W-:Y:S01]  /*fe60*/  ULDC UR10, c[0x0][0x228] ;  /* 0x00008a00000a7ab9 */ /* 0x000fe20000000800 */
[----:B------:R-:W-:Y:S01]  /*fe70*/  ULDC UR4, c[0x0][0x248] ;  /* 0x0000920000047ab9 */ /* 0x000fe20000000800 */
[----:B------:R3:W-:Y:S01]  /*fe80*/  @P6 STG.E.U16 desc[UR14][R20.64], R22 ;  /* 0x0000001614006986 */ /* 0x0007e2000c10150e */
[----:B------:R-:W-:Y:S01]  /*fe90*/  ISETP.LT.AND P6, PT, R250, UR16, !P0 ;  /* 0x00000010fa007c0c */ /* 0x000fe2000c7c1270 */
[----:B------:R-:W-:Y:S01]  /*fea0*/  ULDC UR16, c[0x0][0x228] ;  /* 0x00008a0000107ab9 */ /* 0x000fe20000000800 */
[----:B------:R-:W-:Y:S01]  /*feb0*/  ISETP.GE.AND P0, PT, R10, UR19, PT ;  /* 0x000000130a007c0c */ /* 0x000fe2000bf06270 */
[----:B------:R-:W-:Y:S01]  /*fec0*/  IMAD.WIDE R10, R13, 0x2, R2 ;  /* 0x000000020d0a7825 */ /* 0x000fe200078e0202 */
[----:B0-----:R-:W-:-:S03]  /*fed0*/  PRMT R0, R15, 0x7632, R0 ;  /* 0x000076320f007816 */ /* 0x001fc60000000000 */
[----:B------:R-:W-:Y:S01]  /*fee0*/  VIADD R23, R232, 0x79 ;  /* 0x00000079e8177836 */ /* 0x000fe20000000000 */
[----:B------:R0:W-:Y:S01]  /*fef0*/  @P4 STG.E.U16 desc[UR14][R10.64], R14 ;  /* 0x0000000e0a004986 */ /* 0x0001e2000c10150e */
[C---:B---3--:R-:W-:Y:S01]  /*ff00*/  VIADD R21, R13.reuse, UR6 ;  /* 0x000000060d157c36 */ /* 0x048fe20008000000 */
[----:B------:R-:W-:Y:S01]  /*ff10*/  PRMT R20, R14, 0x7632, R20 ;  /* 0x000076320e147816 */ /* 0x000fe20000000014 */
[----:B------:R-:W-:Y:S01]  /*ff20*/  IMAD.WIDE R12, R13, 0x2, R8 ;  /* 0x000000020d0c7825 */ /* 0x000fe200078e0208 */
[----:B------:R-:W-:Y:S01]  /*ff30*/  PRMT R22, R79, 0x7632, R22 ;  /* 0x000076324f167816 */ /* 0x000fe20000000016 */
[----:B------:R-:W-:Y:S01]  /*ff40*/  ULDC UR6, c[0x0][0x248] ;  /* 0x0000920000067ab9 */ /* 0x000fe20000000800 */
[----:B------:R-:W-:Y:S01]  /*ff50*/  ISETP.GE.AND P4, PT, R23, UR17, PT ;  /* 0x0000001117007c0c */ /* 0x000fe2000bf86270 */
        /* <DEDUP_REMOVED lines=8> */
[----:B0-----:R-:W-:Y:S01]  /*ffe0*/  VIADD R10, R232, 0x7a ;  /* 0x0000007ae80a7836 */ /* 0x001fe20000000000 */
[----:B------:R-:W-:Y:S01]  /*fff0*/  ISETP.LT.AND P5, PT, R233, UR12, !P0 ;  /* 0x0000000ce9007c0c */ /* 0x000fe2000c7a1270 */
[----:B------:R0:W-:Y:S01]  /*10000*/  @P6 STG.E.U16 desc[UR14][R18.64], R22 ;  /* 0x0000001612006986 */ /* 0x0001e2000c10150e */
[----:B------:R-:W-:Y:S01]  /*10010*/  ISETP.LT.AND P6, PT, R250, UR16, !P0 ;  /* 0x00000010fa007c0c */ /* 0x000fe2000c7c1270 */
[----:B---3--:R-:W-:Y:S01]  /*10020*/  VIADD R13, R21, UR4 ;  /* 0x00000004150d7c36 */ /* 0x008fe20008000000 */
[----:B------:R-:W-:Y:S01]  /*10030*/  ISETP.GE.AND P0, PT, R10, UR13, PT ;  /* 0x0000000d0a007c0c */ /* 0x000fe2000bf06270 */
[----:B------:R-:W-:Y:S01]  /*10040*/  ULDC UR4, c[0x0][0x248] ;  /* 0x0000920000047ab9 */ /* 0x000fe20000000800 */
[----:B--2---:R-:W-:Y:S01]  /*10050*/  PRMT R14, R4, 0x7632, R14 ;  /* 0x00007632040e7816 */ /* 0x004fe2000000000e */
[C---:B------:R-:W-:Y:S01]  /*10060*/  VIADD R21, R13.reuse, UR6 ;  /* 0x000000060d157c36 */ /* 0x040fe20008000000 */
[----:B------:R-:W-:Y:S01]  /*10070*/  ULDC UR6, c[0x0][0x228] ;  /* 0x00008a0000067ab9 */ /* 0x000fe20000000800 */
[----:B------:R-:W-:-:S04]  /*10080*/  IMAD.WIDE R10, R13, 0x2, R2 ;  /* 0x000000020d0a7825 */ /* 0x000fc800078e0202 */
[----:B------:R-:W-:Y:S01]  /*10090*/  IMAD.WIDE R12, R13, 0x2, R8 ;  /* 0x000000020d0c7825 */ /* 0x000fe200078e0208 */
[----:B------:R2:W-:Y:S03]  /*100a0*/  @P3 STG.E.U16 desc[UR14][R10.64], R15 ;  /* 0x0000000f0a003986 */ /* 0x0005e6000c10150e */
[C---:B----4-:R-:W-:Y:S01]  /*100b0*/  IMAD.WIDE R16, R21.reuse, 0x2, R2 ;  /* 0x0000000215107825 */ /* 0x050fe200078e0202 */
[----:B------:R-:W-:Y:S03]  /*100c0*/  @P1 STG.E.U16 desc[UR14][R12.64], R0 ;  /* 0x000000000c001986 */ /* 0x000fe6000c10150e */
[----:B0-----:R-:W-:Y:S01]  /*100d0*/  IMAD.WIDE R18, R21, 0x2, R8 ;  /* 0x0000000215127825 */ /* 0x001fe200078e0208 */
[----:B------:R1:W-:Y:S01]  /*100e0*/  @P5 STG.E.U16 desc[UR14][R16.64], R4 ;  /* 0x0000000410005986 */ /* 0x0003e2000c10150e */
[----:B------:R-:W-:Y:S01]  /*100f0*/  ISETP.LT.AND P5, PT, R233, UR6, !P4 ;  /* 0x00000006e9007c0c */ /* 0x000fe2000e7a1270 */
[----:B------:R-:W-:Y:S01]  /*10100*/  ULDC UR6, c[0x0][0x228] ;  /* 0x00008a0000067ab9 */ /* 0x000fe20000000800 */
[----:B------:R-:W-:Y:S01]  /*10110*/  ISETP.LT.AND P4, PT, R250, UR8, !P4 ;  /* 0x00000008fa007c0c */ /* 0x000fe2000e781270 */
[----:B------:R0:W-:Y:S01]  /*10120*/  @P6 STG.E.U16 desc[UR14][R18.64], R14 ;  /* 0x0000000e12006986 */ /* 0x0001e2000c10150e */
[----:B------:R-:W-:Y:S01]  /*10130*/  VIADD R21, R21, UR4 ;  /* 0x0000000415157c36 */ /* 0x000fe20008000000 */
[----:B------:R-:W-:Y:S01]  /*10140*/  ISETP.LT.AND P6, PT, R233, UR10, !P0 ;  /* 0x0000000ae9007c0c */ /* 0x000fe2000c7c1270 */
[----:B------:R-:W-:Y:S01]  /*10150*/  ULDC UR4, c[0x0][0x248] ;  /* 0x0000920000047ab9 */ /* 0x000fe20000000800 */
[----:B------:R-:W-:Y:S01]  /*10160*/  VIADD R20, R232, 0x7b ;  /* 0x0000007be8147836 */ /* 0x000fe20000000000 */
[----:B------:R-:W-:Y:S01]  /*10170*/  ULDC UR8, c[0x0][0x228] ;  /* 0x00008a0000087ab9 */ /* 0x000fe20000000800 */
[C---:B--2---:R-:W-:Y:S01]  /*10180*/  IMAD.WIDE R10, R21.reuse, 0x2, R2 ;  /* 0x00000002150a7825 */ /* 0x044fe200078e0202 */
[----:B------:R-:W-:Y:S01]  /*10190*/  ISETP.LT.AND P0, PT, R250, UR6, !P0 ;  /* 0x00000006fa007c0c */ /* 0x000fe2000c701270 */
[----:B------:R-:W-:Y:S01]  /*101a0*/  ULDC UR6, c[0x0][0x228] ;  /* 0x00008a0000067ab9 */ /* 0x000fe20000000800 */
[----:B-1----:R-:W-:Y:S01]  /*101b0*/  PRMT R4, R24, 0x7632, R4 ;  /* 0x0000763218047816 */ /* 0x002fe20000000004 */
[C---:B------:R-:W-:Y:S01]  /*101c0*/  VIADD R17, R21.reuse, UR4 ;  /* 0x0000000415117c36 */ /* 0x040fe20008000000 */
[----:B------:R-:W-:Y:S01]  /*101d0*/  ISETP.GE.AND P3, PT, R20, UR11, PT ;  /* 0x0000000b14007c0c */ /* 0x000fe2000bf66270 */
[C---:B------:R-:W-:Y:S01]  /*101e0*/  VIADD R16, R232.reuse, 0x7d ;  /* 0x0000007de8107836 */ /* 0x040fe20000000000 */
[----:B------:R-:W-:Y:S01]  /*101f0*/  @P5 STG.E.U16 desc[UR14][R10.64], R24 ;  /* 0x000000180a005986 */ /* 0x000fe2000c10150e */
[----:B------:R-:W-:Y:S01]  /*10200*/  VIADD R0, R232, 0x7c ;  /* 0x0000007ce8007836 */ /* 0x000fe20000000000 */
[----:B------:R-:W-:Y:S01]  /*10210*/  ULDC UR4, c[0x0][0x248] ;  /* 0x0000920000047ab9 */ /* 0x000fe20000000800 */
[----:B------:R-:W-:Y:S01]  /*10220*/  IMAD.WIDE R12, R21, 0x2, R8 ;  /* 0x00000002150c7825 */ /* 0x000fe200078e0208 */
[----:B------:R-:W-:Y:S01]  /*10230*/  ISETP.GE.AND P5, PT, R16, UR7, PT ;  /* 0x0000000710007c0c */ /* 0x000fe2000bfa6270 */
[----:B------:R-:W-:Y:S01]  /*10240*/  ULDC UR7, c[0x0][0x228] ;  /* 0x00008a0000077ab9 */ /* 0x000fe20000000800 */
[----:B------:R-:W-:Y:S01]  /*10250*/  ISETP.GE.AND P1, PT, R0, UR9, PT ;  /* 0x0000000900007c0c */ /* 0x000fe2000bf26270 */
[----:B0-----:R-:W-:Y:S01]  /*10260*/  IMAD.WIDE R14, R17, 0x2, R2 ;  /* 0x00000002110e7825 */ /* 0x001fe200078e0202 */
[----:B------:R0:W-:Y:S01]  /*10270*/  @P4 STG.E.U16 desc[UR14][R12.64], R4 ;  /* 0x000000040c004986 */ /* 0x0001e2000c10150e */
[----:B------:R-:W-:Y:S01]  /*10280*/  ULDC UR9, c[0x0][0x228] ;  /* 0x00008a0000097ab9 */ /* 0x000fe20000000800 */
[C---:B------:R-:W-:Y:S01]  /*10290*/  ISETP.LT.AND P4, PT, R233.reuse, UR7, !P3 ;  /* 0x00000007e9007c0c */ /* 0x040fe2000df81270 */
[----:B------:R-:W-:Y:S01]  /*102a0*/  VIADD R232, R232, 0x7e ;  /* 0x0000007ee8e87836 */ /* 0x000fe20000000000 */
[----:B------:R1:W-:Y:S01]  /*102b0*/  @P6 STG.E.U16 desc[UR14][R14.64], R5 ;  /* 0x000000050e006986 */ /* 0x0003e2000c10150e */
[----:B------:R-:W-:Y:S01]  /*102c0*/  ISETP.LT.AND P3, PT, R250, UR8, !P3 ;  /* 0x00000008fa007c0c */ /* 0x000fe2000df61270 */
[----:B------:R-:W-:Y:S01]  /*102d0*/  ULDC UR7, c[0x0][0x228] ;  /* 0x00008a0000077ab9 */ /* 0x000fe20000000800 */
[----:B------:R-:W-:Y:S01]  /*102e0*/  ISETP.LT.AND P6, PT, R233, UR9, !P1 ;  /* 0x00000009e9007c0c */ /* 0x000fe2000cfc1270 */
[----:B------:R-:W-:Y:S01]  /*102f0*/  ULDC UR8, c[0x0][0x228] ;  /* 0x00008a0000087ab9 */ /* 0x000fe20000000800 */
[----:B------:R-:W-:Y:S01]  /*10300*/  PRMT R0, R5, 0x7632, R0 ;  /* 0x0000763205007816 */ /* 0x000fe20000000000 */
[----:B------:R-:W-:Y:S01]  /*10310*/  ULDC UR9, c[0x0][0x228] ;  /* 0x00008a0000097ab9 */ /* 0x000fe20000000800 */
[----:B------:R-:W-:Y:S01]  /*10320*/  PRMT R16, R25, 0x7632, R16 ;  /* 0x0000763219107816 */ /* 0x000fe20000000010 */
[----:B0-----:R-:W-:Y:S01]  /*10330*/  VIADD R13, R17, UR4 ;  /* 0x00000004110d7c36 */ /* 0x001fe20008000000 */
[----:B------:R-:W-:Y:S01]  /*10340*/  ULDC UR4, c[0x0][0x248] ;  /* 0x0000920000047ab9 */ /* 0x000fe20000000800 */
[----:B------:R-:W-:-:S02]  /*10350*/  PRMT R18, R7, 0x7632, R18 ;  /* 0x0000763207127816 */ /* 0x000fc40000000012 */
[----:B------:R-:W-:Y:S01]  /*10360*/  VIADD R19, R13, UR4 ;  /* 0x000000040d137c36 */ /* 0x000fe20008000000 */
[----:B------:R-:W-:Y:S01]  /*10370*/  ULDC UR4, c[0x0][0x228] ;  /* 0x00008a0000047ab9 */ /* 0x000fe20000000800 */
[----:B-1----:R-:W-:-:S04]  /*10380*/  IMAD.WIDE R4, R17, 0x2, R8 ;  /* 0x0000000211047825 */ /* 0x002fc800078e0208 */
[C---:B------:R-:W-:Y:S01]  /*10390*/  IMAD.WIDE R10, R13.reuse, 0x2, R2 ;  /* 0x000000020d0a7825 */ /* 0x040fe200078e0202 */
[----:B------:R0:W-:Y:S01]  /*103a0*/  @P0 STG.E.U16 desc[UR14][R4.64], R0 ;  /* 0x0000000004000986 */ /* 0x0001e2000c10150e */
[----:B------:R-:W-:Y:S01]  /*103b0*/  ISETP.GE.AND P0, PT, R232, UR5, PT ;  /* 0x00000005e8007c0c */ /* 0x000fe2000bf06270 */
[----:B------:R-:W-:Y:S01]  /*103c0*/  ULDC UR5, c[0x0][0x228] ;  /* 0x00008a0000057ab9 */ /* 0x000fe20000000800 */
[----:B------:R-:W-:Y:S01]  /*103d0*/  IMAD.WIDE R12, R13, 0x2, R8 ;  /* 0x000000020d0c7825 */ /* 0x000fe200078e0208 */
[----:B------:R-:W-:Y:S01]  /*103e0*/  @P4 STG.E.U16 desc[UR14][R10.64], R25 ;  /* 0x000000190a004986 */ /* 0x000fe2000c10150e */
[----:B------:R-:W-:Y:S01]  /*103f0*/  ISETP.LT.AND P4, PT, R233, UR5, !P0 ;  /* 0x00000005e9007c0c */ /* 0x000fe2000c781270 */
[----:B------:R-:W-:Y:S01]  /*10400*/  ULDC UR5, c[0x0][0x248] ;  /* 0x0000920000057ab9 */ /* 0x000fe20000000800 */
[----:B------:R-:W-:Y:S01]  /*10410*/  IMAD.WIDE R14, R19, 0x2, R2 ;  /* 0x00000002130e7825 */ /* 0x000fe200078e0202 */
[----:B------:R1:W-:Y:S01]  /*10420*/  @P3 STG.E.U16 desc[UR14][R12.64], R16 ;  /* 0x000000100c003986 */ /* 0x0003e2000c10150e */
[C---:B------:R-:W-:Y:S01]  /*10430*/  ISETP.LT.AND P3, PT, R233.reuse, UR6, !P2 ;  /* 0x00000006e9007c0c */ /* 0x040fe2000d761270 */
[----:B------:R-:W-:Y:S01]  /*10440*/  ULDC UR6, c[0x0][0x228] ;  /* 0x00008a0000067ab9 */ /* 0x000fe20000000800 */
[C---:B------:R-:W-:Y:S01]  /*10450*/  ISETP.LT.AND P0, PT, R250.reuse, UR8, !P0 ;  /* 0x00000008fa007c0c */ /* 0x040fe2000c701270 */
[----:B------:R2:W-:Y:S01]  /*10460*/  @P6 STG.E.U16 desc[UR14][R14.64], R6 ;  /* 0x000000060e006986 */ /* 0x0005e2000c10150e */
[----:B------:R-:W-:Y:S01]  /*10470*/  ISETP.LT.AND P6, PT, R233, UR4, !P5 ;  /* 0x00000004e9007c0c */ /* 0x000fe2000efc1270 */
[----:B------:R-:W-:Y:S01]  /*10480*/  ULDC UR4, c[0x0][0x248] ;  /* 0x0000920000047ab9 */ /* 0x000fe20000000800 */
[C---:B------:R-:W-:Y:S01]  /*10490*/  ISETP.LT.AND P1, PT, R250.reuse, UR6, !P1 ;  /* 0x00000006fa007c0c */ /* 0x040fe2000cf21270 */
[----:B0-----:R-:W-:Y:S01]  /*104a0*/  IMAD.WIDE R4, R19, 0x2, R8 ;  /* 0x0000000213047825 */ /* 0x001fe200078e0208 */
[----:B------:R-:W-:-:S02]  /*104b0*/  ISETP.LT.AND P5, PT, R250, UR7, !P5 ;  /* 0x00000007fa007c0c */ /* 0x000fc4000efa1270 */
[----:B------:R-:W-:Y:S01]  /*104c0*/  ISETP.LT.AND P2, PT, R250, UR9, !P2 ;  /* 0x00000009fa007c0c */ /* 0x000fe2000d741270 */
[----:B-1----:R-:W-:Y:S01]  /*104d0*/  VIADD R13, R19, UR4 ;  /* 0x00000004130d7c36 */ /* 0x002fe20008000000 */
[----:B------:R-:W-:Y:S01]  /*104e0*/  ULDC UR4, c[0x0][0x248] ;  /* 0x0000920000047ab9 */ /* 0x000fe20000000800 */
[----:B------:R-:W-:Y:S02]  /*104f0*/  PRMT R0, R26, 0x7632, R0 ;  /* 0x000076321a007816 */ /* 0x000fe40000000000 */
[C---:B------:R-:W-:Y:S01]  /*10500*/  VIADD R17, R13.reuse, UR5 ;  /* 0x000000050d117c36 */ /* 0x040fe20008000000 */
[----:B--2---:R-:W-:Y:S01]  /*10510*/  PRMT R6, R6, 0x7632, R6 ;  /* 0x0000763206067816 */ /* 0x004fe20000000006 */
[----:B------:R-:W-:-:S04]  /*10520*/  IMAD.WIDE R10, R13, 0x2, R2 ;  /* 0x000000020d0a7825 */ /* 0x000fc800078e0202 */
[----:B------:R-:W-:Y:S01]  /*10530*/  VIADD R19, R17, UR4 ;  /* 0x0000000411137c36 */ /* 0x000fe20008000000 */
[----:B------:R0:W-:Y:S01]  /*10540*/  @P1 STG.E.U16 desc[UR14][R4.64], R6 ;  /* 0x0000000604001986 */ /* 0x0001e2000c10150e */
[----:B------:R-:W-:-:S03]  /*10550*/  IMAD.WIDE R12, R13, 0x2, R8 ;  /* 0x000000020d0c7825 */ /* 0x000fc600078e0208 */
        /* <DEDUP_REMOVED lines=9> */
[----:B------:R-:W-:Y:S05]  /*105f0*/  @!P2 EXIT ;  /* 0x000000000000a94d */ /* 0x000fea0003800000 */
[----:B0-----:R-:W-:-:S05]  /*10600*/  PRMT R4, R27, 0x7632, R4 ;  /* 0x000076321b047816 */ /* 0x001fca0000000004 */
[----:B------:R-:W-:Y:S01]  /*10610*/  STG.E.U16 desc[UR14][R8.64], R4 ;  /* 0x0000000408007986 */ /* 0x000fe2000c10150e */
[----:B------:R-:W-:Y:S05]  /*10620*/  EXIT ;  /* 0x000000000000794d */ /* 0x000fea0003800000 */
.L_x_2:
[----:B------:R-:W-:-:S00]  /*10630*/  BRA `(.L_x_2) ;  /* 0xfffffffc00fc7947 */ /* 0x000fc0000383ffff */
[----:B------:R-:W-:-:S00]  /*10640*/  NOP ;  /* 0x0000000000007918 */ /* 0x000fc00000000000 */
        /* <DEDUP_REMOVED lines=11> */
.L_x_3:


//--------------------- .nv.shared.matmul_kernel  --------------------------
	.section	.nv.shared.matmul_kernel,"aw",@nobits
	.sectionflags	@""
	.align	16
	.zero		1024


//--------------------- .nv.shared.reserved.0     --------------------------
	.section	.nv.shared.reserved.0,"aw",@nobits
	.weak		__nv_reservedSMEM_offset_0_alias
	.size		__nv_reservedSMEM_offset_0_alias, 0, 0
	.other		__nv_reservedSMEM_offset_0_alias,@"STO_CUDA_RESERVED_SHARED STV_DEFAULT"
__nv_reservedSMEM_offset_0_alias:
	.zero		0


//--------------------- .nv.constant0.matmul_kernel --------------------------
	.section	.nv.constant0.matmul_kernel,"a",@progbits
	.sectionflags	@""
	.align	4
.nv.constant0.matmul_kernel:
	.zero		608


//--------------------- SYMBOLS --------------------------

	.type		.nv.reservedSmem.offset0,@object
	.size		.nv.reservedSmem.offset0,0x4
